	.target	sm_80

	.elftype	@"ET_EXEC"


//--------------------- .note.nv.tkinfo           --------------------------
	.section	.note.nv.tkinfo,"",@"SHT_NOTE"
	.sectionflags	@"SHF_NOTE_NV_TKINFO"
	.tkinfo
        /*0018*/ 	.word	0x00000002
        /*0030*/ 	.string	""
        /*0030*/ 	.string	"ptxas"
        /*0030*/ 	.string	"Cuda compilation tools, release 13.0, V13.0.88"
        /*0030*/ 	.string	"Build cuda_13.0.r13.0/compiler.36424714_0"
        /*0030*/ 	.string	"-v  -suppress-debug-info  -lineinfo  -arch sm_80 "



//--------------------- .note.nv.cuinfo           --------------------------
	.section	.note.nv.cuinfo,"",@"SHT_NOTE"
	.sectionflags	@"SHF_NOTE_NV_CUINFO"
        /*0018*/ 	.short	0x0002
        /*001a*/ 	.short	0x0050
        /*001c*/ 	.short	0x0082
	.zero		2


//--------------------- .nv.info                  --------------------------
	.section	.nv.info,"",@"SHT_CUDA_INFO"
	.align	4


	//----- nvinfo : EIATTR_REGCOUNT
	.align		4
        /*0000*/ 	.byte	0x04, 0x2f
        /*0002*/ 	.short	(.L_1 - .L_0)
	.align		4
.L_0:
        /*0004*/ 	.word	index@(matmul_kernel)
        /*0008*/ 	.word	0x000000ff


	//----- nvinfo : EIATTR_FRAME_SIZE
	.align		4
.L_1:
        /*000c*/ 	.byte	0x04, 0x11
        /*000e*/ 	.short	(.L_3 - .L_2)
	.align		4
.L_2:
        /*0010*/ 	.word	index@(matmul_kernel)
        /*0014*/ 	.word	0x00000010


	//----- nvinfo : EIATTR_MIN_STACK_SIZE
	.align		4
.L_3:
        /*0018*/ 	.byte	0x04, 0x12
        /*001a*/ 	.short	(.L_5 - .L_4)
	.align		4
.L_4:
        /*001c*/ 	.word	index@(matmul_kernel)
        /*0020*/ 	.word	0x00000010
.L_5:


//--------------------- .nv.info.matmul_kernel    --------------------------
	.section	.nv.info.matmul_kernel,"",@"SHT_CUDA_INFO"
	.sectionflags	@""
	.align	4


	//----- nvinfo : EIATTR_CUDA_API_VERSION
	.align		4
        /*0000*/ 	.byte	0x04, 0x37
        /*0002*/ 	.short	(.L_7 - .L_6)
.L_6:
        /*0004*/ 	.word	0x00000082


	//----- nvinfo : EIATTR_SW2861232_WAR
	.align		4
.L_7:
        /*0008*/ 	.byte	0x01, 0x35
	.zero		2


	//----- nvinfo : EIATTR_PARAM_CBANK
	.align		4
        /*000c*/ 	.byte	0x04, 0x0a
        /*000e*/ 	.short	(.L_9 - .L_8)
	.align		4
.L_8:
        /*0010*/ 	.word	index@(.nv.constant0.matmul_kernel)
        /*0014*/ 	.short	0x0160
        /*0016*/ 	.short	0x0050


	//----- nvinfo : EIATTR_CBANK_PARAM_SIZE
	.align		4
.L_9:
        /*0018*/ 	.byte	0x03, 0x19
        /*001a*/ 	.short	0x0050


	//----- nvinfo : EIATTR_KPARAM_INFO
	.align		4
        /*001c*/ 	.byte	0x04, 0x17
        /*001e*/ 	.short	(.L_11 - .L_10)
.L_10:
        /*0020*/ 	.word	0x00000000
        /*0024*/ 	.short	0x000d
        /*0026*/ 	.short	0x0048
        /*0028*/ 	.byte	0x00, 0xf4, 0x21, 0x00


	//----- nvinfo : EIATTR_KPARAM_INFO
	.align		4
.L_11:
        /*002c*/ 	.byte	0x04, 0x17
        /*002e*/ 	.short	(.L_13 - .L_12)
.L_12:
        /*0030*/ 	.word	0x00000000
        /*0034*/ 	.short	0x000c
        /*0036*/ 	.short	0x0040
        /*0038*/ 	.byte	0x00, 0xf4, 0x21, 0x00


	//----- nvinfo : EIATTR_KPARAM_INFO
	.align		4
.L_13:
        /*003c*/ 	.byte	0x04, 0x17
        /*003e*/ 	.short	(.L_15 - .L_14)
.L_14:
        /*0040*/ 	.word	0x00000000
        /*0044*/ 	.short	0x000b
        /*0046*/ 	.short	0x0038
        /*0048*/ 	.byte	0x00, 0xf0, 0x11, 0x00


	//----- nvinfo : EIATTR_KPARAM_INFO
	.align		4
.L_15:
        /*004c*/ 	.byte	0x04, 0x17
        /*004e*/ 	.short	(.L_17 - .L_16)
.L_16:
        /*0050*/ 	.word	0x00000000
        /*0054*/ 	.short	0x000a
        /*0056*/ 	.short	0x0034
        /*0058*/ 	.byte	0x00, 0xf0, 0x11, 0x00


	//----- nvinfo : EIATTR_KPARAM_INFO
	.align		4
.L_17:
        /*005c*/ 	.byte	0x04, 0x17
        /*005e*/ 	.short	(.L_19 - .L_18)
.L_18:
        /*0060*/ 	.word	0x00000000
        /*0064*/ 	.short	0x0009
        /*0066*/ 	.short	0x0030
        /*0068*/ 	.byte	0x00, 0xf0, 0x11, 0x00


	//----- nvinfo : EIATTR_KPARAM_INFO
	.align		4
.L_19:
        /*006c*/ 	.byte	0x04, 0x17
        /*006e*/ 	.short	(.L_21 - .L_20)
.L_20:
        /*0070*/ 	.word	0x00000000
        /*0074*/ 	.short	0x0008
        /*0076*/ 	.short	0x002c
        /*0078*/ 	.byte	0x00, 0xf0, 0x11, 0x00


	//----- nvinfo : EIATTR_KPARAM_INFO
	.align		4
.L_21:
        /*007c*/ 	.byte	0x04, 0x17
        /*007e*/ 	.short	(.L_23 - .L_22)
.L_22:
        /*0080*/ 	.word	0x00000000
        /*0084*/ 	.short	0x0007
        /*0086*/ 	.short	0x0028
        /*0088*/ 	.byte	0x00, 0xf0, 0x11, 0x00


	//----- nvinfo : EIATTR_KPARAM_INFO
	.align		4
.L_23:
        /*008c*/ 	.byte	0x04, 0x17
        /*008e*/ 	.short	(.L_25 - .L_24)
.L_24:
        /*0090*/ 	.word	0x00000000
        /*0094*/ 	.short	0x0006
        /*0096*/ 	.short	0x0024
        /*0098*/ 	.byte	0x00, 0xf0, 0x11, 0x00


	//----- nvinfo : EIATTR_KPARAM_INFO
	.align		4
.L_25:
        /*009c*/ 	.byte	0x04, 0x17
        /*009e*/ 	.short	(.L_27 - .L_26)
.L_26:
        /*00a0*/ 	.word	0x00000000
        /*00a4*/ 	.short	0x0005
        /*00a6*/ 	.short	0x0020
        /*00a8*/ 	.byte	0x00, 0xf0, 0x11, 0x00


	//----- nvinfo : EIATTR_KPARAM_INFO
	.align		4
.L_27:
        /*00ac*/ 	.byte	0x04, 0x17
        /*00ae*/ 	.short	(.L_29 - .L_28)
.L_28:
        /*00b0*/ 	.word	0x00000000
        /*00b4*/ 	.short	0x0004
        /*00b6*/ 	.short	0x001c
        /*00b8*/ 	.byte	0x00, 0xf0, 0x11, 0x00


	//----- nvinfo : EIATTR_KPARAM_INFO
	.align		4
.L_29:
        /*00bc*/ 	.byte	0x04, 0x17
        /*00be*/ 	.short	(.L_31 - .L_30)
.L_30:
        /*00c0*/ 	.word	0x00000000
        /*00c4*/ 	.short	0x0003
        /*00c6*/ 	.short	0x0018
        /*00c8*/ 	.byte	0x00, 0xf0, 0x11, 0x00


	//----- nvinfo : EIATTR_KPARAM_INFO
	.align		4
.L_31:
        /*00cc*/ 	.byte	0x04, 0x17
        /*00ce*/ 	.short	(.L_33 - .L_32)
.L_32:
        /*00d0*/ 	.word	0x00000000
        /*00d4*/ 	.short	0x0002
        /*00d6*/ 	.short	0x0010
        /*00d8*/ 	.byte	0x00, 0xf4, 0x21, 0x00


	//----- nvinfo : EIATTR_KPARAM_INFO
	.align		4
.L_33:
        /*00dc*/ 	.byte	0x04, 0x17
        /*00de*/ 	.short	(.L_35 - .L_34)
.L_34:
        /*00e0*/ 	.word	0x00000000
        /*00e4*/ 	.short	0x0001
        /*00e6*/ 	.short	0x0008
        /*00e8*/ 	.byte	0x00, 0xf4, 0x21, 0x00


	//----- nvinfo : EIATTR_KPARAM_INFO
	.align		4
.L_35:
        /*00ec*/ 	.byte	0x04, 0x17
        /*00ee*/ 	.short	(.L_37 - .L_36)
.L_36:
        /*00f0*/ 	.word	0x00000000
        /*00f4*/ 	.short	0x0000
        /*00f6*/ 	.short	0x0000
        /*00f8*/ 	.byte	0x00, 0xf4, 0x21, 0x00


	//----- nvinfo : EIATTR_MAXREG_COUNT
	.align		4
.L_37:
        /*00fc*/ 	.byte	0x03, 0x1b
        /*00fe*/ 	.short	0x00ff


	//----- nvinfo : EIATTR_NUM_BARRIERS
	.align		4
        /*0100*/ 	.byte	0x02, 0x4c
        /*0102*/ 	.byte	0x01
	.zero		1


	//----- nvinfo : EIATTR_ANNOTATIONS
	.align		4
        /*0104*/ 	.byte	0x04, 0x55
        /*0106*/ 	.short	(.L_39 - .L_38)


	//   ....[0]....
.L_38:
        /*0108*/ 	.word	0x00000001
        /*010c*/ 	.byte	0xf0, 0x0b, 0x00, 0x00, 0x01, 0x00, 0x00, 0x00, 0x60, 0x59, 0x00, 0x00, 0x01, 0x00, 0x00, 0x00
        /*011c*/ 	.byte	0xd0, 0x69, 0x00, 0x00, 0x01, 0x00, 0x00, 0x00, 0xb0, 0x6f, 0x00, 0x00, 0x01, 0x00, 0x00, 0x00
        /*012c*/ 	.byte	0xd0, 0x79, 0x00, 0x00, 0x01, 0x00, 0x00, 0x00, 0x80, 0xbb, 0x00, 0x00, 0x01, 0x00, 0x00, 0x00
        /*013c*/ 	.byte	0xa0, 0xbb, 0x00, 0x00


	//----- nvinfo : EIATTR_MERCURY_ISA_VERSION
	.align		4
.L_39:
        /*0140*/ 	.byte	0x03, 0x5f
        /*0142*/ 	.short	0x0000


	//----- nvinfo : EIATTR_EXIT_INSTR_OFFSETS
	.align		4
        /*0144*/ 	.byte	0x04, 0x1c
        /*0146*/ 	.short	(.L_41 - .L_40)


	//   ....[0]....
.L_40:
        /*0148*/ 	.word	0x0000da00


	//   ....[1]....
        /*014c*/ 	.word	0x0000da20


	//----- nvinfo : EIATTR_REQNTID
	.align		4
.L_41:
        /*0150*/ 	.byte	0x04, 0x10
        /*0152*/ 	.short	(.L_43 - .L_42)
.L_42:
        /*0154*/ 	.word	0x00000080
        /*0158*/ 	.word	0x00000001
        /*015c*/ 	.word	0x00000001
.L_43:


//--------------------- .nv.callgraph             --------------------------
	.section	.nv.callgraph,"",@"SHT_CUDA_CALLGRAPH"
	.align	4
	.sectionentsize	8
	.align		4
        /*0000*/ 	.word	0x00000000
	.align		4
        /*0004*/ 	.word	0xffffffff
	.align		4
        /*0008*/ 	.word	0x00000000
	.align		4
        /*000c*/ 	.word	0xfffffffe
	.align		4
        /*0010*/ 	.word	0x00000000
	.align		4
        /*0014*/ 	.word	0xfffffffd
	.align		4
        /*0018*/ 	.word	0x00000000
	.align		4
        /*001c*/ 	.word	0xfffffffc


//--------------------- .nv.rel.action            --------------------------
	.section	.nv.rel.action,"",@"SHT_CUDA_RELOCINFO"
	.align	8
	.sectionentsize	8
        /*0000*/ 	.byte	0x73, 0x00, 0x00, 0x00, 0x00, 0x00, 0x00, 0x00, 0x00, 0x00, 0x00, 0x11, 0x25, 0x00, 0x05, 0x36


//--------------------- .nv.constant0.matmul_kernel --------------------------
	.section	.nv.constant0.matmul_kernel,"a",@progbits
	.sectionflags	@""
	.align	4
.nv.constant0.matmul_kernel:
	.zero		432


//--------------------- .text.matmul_kernel       --------------------------
	.section	.text.matmul_kernel,"ax",@progbits
	.sectioninfo	@"SHI_REGISTERS=255"
	.align	128
        .global         matmul_kernel
        .type           matmul_kernel,@function
        .size           matmul_kernel,(.L_x_4 - matmul_kernel)
        .other          matmul_kernel,@"STO_CUDA_ENTRY STV_DEFAULT"
matmul_kernel:
.text.matmul_kernel:
[----:B------:R-:W-:Y:S02]  /*0000*/  IMAD.MOV.U32 R1, RZ, RZ, c[0x0][0x28] ;  /* 0x00000a00ff017624 */ /* 0x000fe400078e00ff */
[----:B------:R-:W-:Y:S01]  /*0010*/  IMAD.MOV.U32 R0, RZ, RZ, c[0x0][0x17c] ;  /* 0x00005f00ff007624 */ /* 0x000fe200078e00ff */
[----:B------:R-:W1:Y:S01]  /*0020*/  S2R R5, SR_CTAID.X ;  /* 0x0000000000057919 */ /* 0x000e620000002500 */
[----:B------:R-:W-:Y:S01]  /*0030*/  IMAD.MOV.U32 R252, RZ, RZ, c[0x0][0x188] ;  /* 0x00006200fffc7624 */ /* 0x000fe200078e00ff */
[----:B------:R-:W-:Y:S01]  /*0040*/  IADD3 R1, R1, -0x10, RZ ;  /* 0xfffffff001017810 */ /* 0x000fe20007ffe0ff */
[----:B------:R-:W-:Y:S01]  /*0050*/  ULDC.64 UR4, c[0x0][0x118] ;  /* 0x0000460000047ab9 */ /* 0x000fe20000000a00 */
[----:B------:R-:W-:Y:S01]  /*0060*/  IADD3 R0, R0, 0x3f, RZ ;  /* 0x0000003f00007810 */ /* 0x000fe20007ffe0ff */
[----:B------:R-:W2:Y:S01]  /*0070*/  S2R R86, SR_TID.X ;  /* 0x0000000000567919 */ /* 0x000ea20000002100 */
[C---:B------:R-:W-:Y:S02]  /*0080*/  IMAD.SHL.U32 R60, R252.reuse, 0x2, RZ ;  /* 0x00000002fc3c7824 */ /* 0x040fe400078e00ff */
[----:B------:R-:W-:Y:S01]  /*0090*/  SHF.R.S32.HI R3, RZ, 0x1f, R0 ;  /* 0x0000001fff037819 */ /* 0x000fe20000011400 */
[----:B------:R-:W-:-:S02]  /*00a0*/  IMAD.SHL.U32 R17, R252, 0x4, RZ ;  /* 0x00000004fc117824 */ /* 0x000fc400078e00ff */
[C---:B------:R-:W-:Y:S01]  /*00b0*/  IMAD R16, R252.reuse, 0xc, RZ ;  /* 0x0000000cfc107824 */ /* 0x040fe200078e02ff */
[----:B------:R-:W-:Y:S01]  /*00c0*/  LEA.HI R3, R3, R0, RZ, 0x6 ;  /* 0x0000000003037211 */ /* 0x000fe200078f30ff */
[C---:B------:R-:W-:Y:S02]  /*00d0*/  IMAD R41, R252.reuse, 0x18, RZ ;  /* 0x00000018fc297824 */ /* 0x040fe400078e02ff */
[C---:B------:R-:W-:Y:S01]  /*00e0*/  IMAD R59, R252.reuse, 0x3, RZ ;  /* 0x00000003fc3b7824 */ /* 0x040fe200078e02ff */
[----:B------:R-:W-:Y:S01]  /*00f0*/  SHF.R.S32.HI R3, RZ, 0x6, R3 ;  /* 0x00000006ff037819 */ /* 0x000fe20000011403 */
[C---:B------:R-:W-:Y:S02]  /*0100*/  IMAD R57, R252.reuse, 0x6, RZ ;  /* 0x00000006fc397824 */ /* 0x040fe400078e02ff */
[----:B------:R-:W-:Y:S02]  /*0110*/  IMAD R45, R252, 0x14, RZ ;  /* 0x00000014fc2d7824 */ /* 0x000fe400078e02ff */
[----:B------:R-:W-:-:S02]  /*0120*/  IMAD.SHL.U32 R4, R3, 0x8, RZ ;  /* 0x0000000803047824 */ /* 0x000fc400078e00ff */
[C---:B------:R-:W-:Y:S01]  /*0130*/  IMAD R58, R252.reuse, 0x5, RZ ;  /* 0x00000005fc3a7824 */ /* 0x040fe200078e02ff */
[----:B-1----:R-:W-:Y:S01]  /*0140*/  IABS R8, R5 ;  /* 0x0000000500087213 */ /* 0x002fe20000000000 */
[C---:B------:R-:W-:Y:S01]  /*0150*/  IMAD.SHL.U32 R55, R252.reuse, 0x8, RZ ;  /* 0x00000008fc377824 */ /* 0x040fe200078e00ff */
[-C--:B------:R-:W-:Y:S01]  /*0160*/  IABS R7, R4.reuse ;  /* 0x0000000400077213 */ /* 0x080fe20000000000 */
[C---:B------:R-:W-:Y:S01]  /*0170*/  IMAD R37, R252.reuse, 0x1c, RZ ;  /* 0x0000001cfc257824 */ /* 0x040fe200078e02ff */
[----:B------:R-:W-:Y:S01]  /*0180*/  IABS R10, R4 ;  /* 0x00000004000a7213 */ /* 0x000fe20000000000 */
[----:B------:R-:W-:Y:S01]  /*0190*/  IMAD R25, R252, 0x28, RZ ;  /* 0x00000028fc197824 */ /* 0x000fe200078e02ff */
[----:B------:R-:W1:Y:S01]  /*01a0*/  I2F.RP R0, R7 ;  /* 0x0000000700007306 */ /* 0x000e620000209400 */
[----:B--2---:R-:W-:Y:S01]  /*01b0*/  LOP3.LUT R12, R86, 0x7f, RZ, 0xc0, !PT ;  /* 0x0000007f560c7812 */ /* 0x004fe200078ec0ff */
[----:B------:R-:W-:Y:S01]  /*01c0*/  IMAD R56, R252, 0x7, RZ ;  /* 0x00000007fc387824 */ /* 0x000fe200078e02ff */
[----:B------:R-:W-:Y:S01]  /*01d0*/  LOP3.LUT R239, R86, 0x3f, RZ, 0xc0, !PT ;  /* 0x0000003f56ef7812 */ /* 0x000fe200078ec0ff */
[C---:B------:R-:W-:Y:S01]  /*01e0*/  IMAD R53, R252.reuse, 0xa, RZ ;  /* 0x0000000afc357824 */ /* 0x040fe200078e02ff */
[----:B------:R-:W-:Y:S01]  /*01f0*/  SHF.R.S32.HI R89, RZ, 0x6, R86 ;  /* 0x00000006ff597819 */ /* 0x000fe20000011456 */
[----:B------:R-:W-:-:S02]  /*0200*/  IMAD R28, R252, 0x24, RZ ;  /* 0x00000024fc1c7824 */ /* 0x000fc400078e02ff */
[C---:B------:R-:W-:Y:S01]  /*0210*/  IMAD R18, R252.reuse, 0x30, RZ ;  /* 0x00000030fc127824 */ /* 0x040fe200078e02ff */
[----:B------:R-:W-:Y:S01]  /*0220*/  SGXT R89, R89, 0x1 ;  /* 0x000000015959781a */ /* 0x000fe20000000200 */
[C---:B------:R-:W-:Y:S02]  /*0230*/  IMAD R54, R252.reuse, 0x9, RZ ;  /* 0x00000009fc367824 */ /* 0x040fe400078e02ff */
[C---:B------:R-:W-:Y:S02]  /*0240*/  IMAD R21, R252.reuse, 0x2c, RZ ;  /* 0x0000002cfc157824 */ /* 0x040fe400078e02ff */
[C---:B------:R-:W-:Y:S01]  /*0250*/  IMAD R14, R252.reuse, 0x38, RZ ;  /* 0x00000038fc0e7824 */ /* 0x040fe200078e02ff */
[----:B-1----:R-:W1:Y:S01]  /*0260*/  MUFU.RCP R0, R0 ;  /* 0x0000000000007308 */ /* 0x002e620000001000 */
[C---:B------:R-:W-:Y:S02]  /*0270*/  IMAD R52, R252.reuse, 0xb, RZ ;  /* 0x0000000bfc347824 */ /* 0x040fe400078e02ff */
[----:B------:R-:W-:-:S02]  /*0280*/  IMAD R35, R252, 0xe, RZ ;  /* 0x0000000efc237824 */ /* 0x000fc400078e02ff */
[C---:B------:R-:W-:Y:S02]  /*0290*/  IMAD R15, R252.reuse, 0x34, RZ ;  /* 0x00000034fc0f7824 */ /* 0x040fe400078e02ff */
[C---:B------:R-:W-:Y:S02]  /*02a0*/  IMAD R51, R252.reuse, 0xd, RZ ;  /* 0x0000000dfc337824 */ /* 0x040fe400078e02ff */
[C---:B------:R-:W-:Y:S02]  /*02b0*/  IMAD.SHL.U32 R49, R252.reuse, 0x10, RZ ;  /* 0x00000010fc317824 */ /* 0x040fe400078e00ff */
[C---:B------:R-:W-:Y:S02]  /*02c0*/  IMAD R13, R252.reuse, 0x3c, RZ ;  /* 0x0000003cfc0d7824 */ /* 0x040fe400078e02ff */
[C---:B------:R-:W-:Y:S02]  /*02d0*/  IMAD R159, R252.reuse, 0x48, RZ ;  /* 0x00000048fc9f7824 */ /* 0x040fe400078e02ff */
[----:B------:R-:W-:Y:S01]  /*02e0*/  IMAD R50, R252, 0xf, RZ ;  /* 0x0000000ffc327824 */ /* 0x000fe200078e02ff */
[----:B-1----:R-:W-:Y:S01]  /*02f0*/  IADD3 R2, R0, 0xffffffe, RZ ;  /* 0x0ffffffe00027810 */ /* 0x002fe20007ffe0ff */
[----:B------:R-:W-:-:S02]  /*0300*/  IMAD.MOV R0, RZ, RZ, -R10 ;  /* 0x000000ffff007224 */ /* 0x000fc400078e0a0a */
[C---:B------:R-:W-:Y:S01]  /*0310*/  IMAD R47, R252.reuse, 0x12, RZ ;  /* 0x00000012fc2f7824 */ /* 0x040fe200078e02ff */
[----:B------:R1:W2:Y:S01]  /*0320*/  F2I.FTZ.U32.TRUNC.NTZ R3, R2 ;  /* 0x0000000200037305 */ /* 0x0002a2000021f000 */
[C---:B------:R-:W-:Y:S02]  /*0330*/  IMAD R193, R252.reuse, 0x44, RZ ;  /* 0x00000044fcc17824 */ /* 0x040fe400078e02ff */
[C---:B------:R-:W-:Y:S02]  /*0340*/  IMAD R219, R252.reuse, 0x50, RZ ;  /* 0x00000050fcdb7824 */ /* 0x040fe400078e02ff */
[C---:B------:R-:W-:Y:S02]  /*0350*/  IMAD R48, R252.reuse, 0x11, RZ ;  /* 0x00000011fc307824 */ /* 0x040fe400078e02ff */
[----:B------:R-:W-:Y:S02]  /*0360*/  IMAD R127, R252, 0x4c, RZ ;  /* 0x0000004cfc7f7824 */ /* 0x000fe400078e02ff */
[----:B-1----:R-:W-:-:S02]  /*0370*/  IMAD.MOV.U32 R2, RZ, RZ, RZ ;  /* 0x000000ffff027224 */ /* 0x002fc400078e00ff */
[C---:B------:R-:W-:Y:S02]  /*0380*/  IMAD R153, R252.reuse, 0x58, RZ ;  /* 0x00000058fc997824 */ /* 0x040fe400078e02ff */
[C---:B------:R-:W-:Y:S02]  /*0390*/  IMAD R46, R252.reuse, 0x13, RZ ;  /* 0x00000013fc2e7824 */ /* 0x040fe400078e02ff */
[C---:B------:R-:W-:Y:S02]  /*03a0*/  IMAD R43, R252.reuse, 0x16, RZ ;  /* 0x00000016fc2b7824 */ /* 0x040fe400078e02ff */
[----:B--2---:R-:W-:Y:S02]  /*03b0*/  IMAD.MOV R6, RZ, RZ, -R3 ;  /* 0x000000ffff067224 */ /* 0x004fe400078e0a03 */
[----:B------:R-:W-:Y:S02]  /*03c0*/  IMAD R185, R252, 0x54, RZ ;  /* 0x00000054fcb97824 */ /* 0x000fe400078e02ff */
[----:B------:R-:W-:-:S02]  /*03d0*/  IMAD R9, R6, R7, RZ ;  /* 0x0000000706097224 */ /* 0x000fc400078e02ff */
[----:B------:R-:W-:Y:S02]  /*03e0*/  IMAD.MOV.U32 R6, RZ, RZ, R8 ;  /* 0x000000ffff067224 */ /* 0x000fe400078e0008 */
[----:B------:R-:W-:-:S04]  /*03f0*/  IMAD.HI.U32 R3, R3, R9, R2 ;  /* 0x0000000903037227 */ /* 0x000fc800078e0002 */
[----:B------:R-:W-:Y:S02]  /*0400*/  IMAD R217, R252, 0x60, RZ ;  /* 0x00000060fcd97824 */ /* 0x000fe400078e02ff */
[----:B------:R-:W-:-:S04]  /*0410*/  IMAD.HI.U32 R3, R3, R6, RZ ;  /* 0x0000000603037227 */ /* 0x000fc800078e00ff */
[----:B------:R-:W-:Y:S02]  /*0420*/  IMAD R0, R3, R0, R6 ;  /* 0x0000000003007224 */ /* 0x000fe400078e0206 */
[C---:B------:R-:W-:Y:S02]  /*0430*/  IMAD R44, R252.reuse, 0x15, RZ ;  /* 0x00000015fc2c7824 */ /* 0x040fe400078e02ff */
[C---:B------:R-:W-:Y:S01]  /*0440*/  IMAD R121, R252.reuse, 0x5c, RZ ;  /* 0x0000005cfc797824 */ /* 0x040fe200078e02ff */
[----:B------:R-:W-:Y:S01]  /*0450*/  ISETP.GT.U32.AND P1, PT, R7, R0, PT ;  /* 0x000000000700720c */ /* 0x000fe20003f24070 */
[C---:B------:R-:W-:Y:S02]  /*0460*/  IMAD R155, R252.reuse, 0x68, RZ ;  /* 0x00000068fc9b7824 */ /* 0x040fe400078e02ff */
[C---:B------:R-:W-:Y:S02]  /*0470*/  IMAD R42, R252.reuse, 0x17, RZ ;  /* 0x00000017fc2a7824 */ /* 0x040fe400078e02ff */
[----:B------:R-:W-:-:S02]  /*0480*/  IMAD R39, R252, 0x1a, RZ ;  /* 0x0000001afc277824 */ /* 0x000fc400078e02ff */
[C---:B------:R-:W-:Y:S02]  /*0490*/  IMAD R187, R252.reuse, 0x64, RZ ;  /* 0x00000064fcbb7824 */ /* 0x040fe400078e02ff */
[C---:B------:R-:W-:Y:S02]  /*04a0*/  IMAD R215, R252.reuse, 0x70, RZ ;  /* 0x00000070fcd77824 */ /* 0x040fe400078e02ff */
[----:B------:R-:W-:Y:S02]  /*04b0*/  IMAD R40, R252, 0x19, RZ ;  /* 0x00000019fc287824 */ /* 0x000fe400078e02ff */
[----:B------:R-:W-:Y:S01]  /*04c0*/  @!P1 IMAD.IADD R0, R0, 0x1, -R7 ;  /* 0x0000000100009824 */ /* 0x000fe200078e0a07 */
[----:B------:R-:W-:Y:S01]  /*04d0*/  @!P1 IADD3 R3, R3, 0x1, RZ ;  /* 0x0000000103039810 */ /* 0x000fe20007ffe0ff */
[----:B------:R-:W-:Y:S01]  /*04e0*/  IMAD R113, R252, 0x6c, RZ ;  /* 0x0000006cfc717824 */ /* 0x000fe200078e02ff */
[----:B------:R-:W-:Y:S01]  /*04f0*/  ISETP.NE.AND P1, PT, R4, RZ, PT ;  /* 0x000000ff0400720c */ /* 0x000fe20003f25270 */
[----:B------:R-:W-:Y:S01]  /*0500*/  IMAD R149, R252, 0x78, RZ ;  /* 0x00000078fc957824 */ /* 0x000fe200078e02ff */
[----:B------:R-:W-:Y:S01]  /*0510*/  ISETP.GE.U32.AND P0, PT, R0, R7, PT ;  /* 0x000000070000720c */ /* 0x000fe20003f06070 */
[C---:B------:R-:W-:Y:S01]  /*0520*/  IMAD R38, R252.reuse, 0x1b, RZ ;  /* 0x0000001bfc267824 */ /* 0x040fe200078e02ff */
[----:B------:R-:W-:Y:S01]  /*0530*/  LOP3.LUT R0, R5, R4, RZ, 0x3c, !PT ;  /* 0x0000000405007212 */ /* 0x000fe200078e3cff */
[----:B------:R-:W-:-:S02]  /*0540*/  IMAD R34, R252, 0x1e, RZ ;  /* 0x0000001efc227824 */ /* 0x000fc400078e02ff */
[----:B------:R-:W-:Y:S01]  /*0550*/  IMAD R181, R252, 0x74, RZ ;  /* 0x00000074fcb57824 */ /* 0x000fe200078e02ff */
[----:B------:R-:W-:Y:S01]  /*0560*/  ISETP.GE.AND P2, PT, R0, RZ, PT ;  /* 0x000000ff0000720c */ /* 0x000fe20003f46270 */
[----:B------:R-:W-:Y:S02]  /*0570*/  IMAD.MOV.U32 R0, RZ, RZ, c[0x0][0x178] ;  /* 0x00005e00ff007624 */ /* 0x000fe400078e00ff */
[C---:B------:R-:W-:Y:S02]  /*0580*/  IMAD R36, R252.reuse, 0x1d, RZ ;  /* 0x0000001dfc247824 */ /* 0x040fe400078e02ff */
[----:B------:R-:W-:Y:S01]  /*0590*/  IMAD R119, R252, 0x7c, RZ ;  /* 0x0000007cfc777824 */ /* 0x000fe200078e02ff */
[----:B------:R-:W-:Y:S01]  /*05a0*/  IADD3 R0, R0, 0x7f, RZ ;  /* 0x0000007f00007810 */ /* 0x000fe20007ffe0ff */
[C---:B------:R-:W-:Y:S01]  /*05b0*/  IMAD R151, R252.reuse, 0x88, RZ ;  /* 0x00000088fc977824 */ /* 0x040fe200078e02ff */
[----:B------:R-:W-:Y:S01]  /*05c0*/  @P0 IADD3 R3, R3, 0x1, RZ ;  /* 0x0000000103030810 */ /* 0x000fe20007ffe0ff */
[----:B------:R-:W-:-:S02]  /*05d0*/  IMAD R32, R252, 0x1f, RZ ;  /* 0x0000001ffc207824 */ /* 0x000fc400078e02ff */
[C---:B------:R-:W-:Y:S02]  /*05e0*/  IMAD R30, R252.reuse, 0x22, RZ ;  /* 0x00000022fc1e7824 */ /* 0x040fe400078e02ff */
[----:B------:R-:W-:Y:S01]  /*05f0*/  IMAD.MOV.U32 R2, RZ, RZ, R3 ;  /* 0x000000ffff027224 */ /* 0x000fe200078e0003 */
[----:B------:R-:W-:Y:S01]  /*0600*/  SHF.R.S32.HI R3, RZ, 0x1f, R0 ;  /* 0x0000001fff037819 */ /* 0x000fe20000011400 */
[C---:B------:R-:W-:Y:S02]  /*0610*/  IMAD R183, R252.reuse, 0x84, RZ ;  /* 0x00000084fcb77824 */ /* 0x040fe400078e02ff */
[----:B------:R-:W-:Y:S01]  /*0620*/  @!P2 IMAD.MOV R2, RZ, RZ, -R2 ;  /* 0x000000ffff02a224 */ /* 0x000fe200078e0a02 */
[----:B------:R-:W-:Y:S01]  /*0630*/  @!P1 LOP3.LUT R2, RZ, R4, RZ, 0x33, !PT ;  /* 0x00000004ff029212 */ /* 0x000fe200078e33ff */
[C---:B------:R-:W-:Y:S01]  /*0640*/  IMAD R211, R252.reuse, 0x90, RZ ;  /* 0x00000090fcd37824 */ /* 0x040fe200078e02ff */
[----:B------:R-:W-:Y:S01]  /*0650*/  LEA.HI R3, R3, R0, RZ, 0x7 ;  /* 0x0000000003037211 */ /* 0x000fe200078f38ff */
[----:B------:R-:W-:-:S02]  /*0660*/  IMAD R31, R252, 0x21, RZ ;  /* 0x00000021fc1f7824 */ /* 0x000fc400078e02ff */
[----:B------:R-:W-:Y:S02]  /*0670*/  IMAD.SHL.U32 R6, R2, 0x8, RZ ;  /* 0x0000000802067824 */ /* 0x000fe400078e00ff */
[----:B------:R-:W-:Y:S02]  /*0680*/  IMAD.MOV R2, RZ, RZ, -R2 ;  /* 0x000000ffff027224 */ /* 0x000fe400078e0a02 */
[----:B------:R-:W-:Y:S01]  /*0690*/  IMAD R117, R252, 0x8c, RZ ;  /* 0x0000008cfc757824 */ /* 0x000fe200078e02ff */
[----:B------:R-:W-:Y:S01]  /*06a0*/  LEA.HI.SX32 R3, R3, -R6, 0x19 ;  /* 0x8000000603037211 */ /* 0x000fe200078fcaff */
[----:B------:R-:W-:Y:S02]  /*06b0*/  IMAD R8, R4, R2, R5 ;  /* 0x0000000204087224 */ /* 0x000fe400078e0205 */
[C---:B------:R-:W-:Y:S01]  /*06c0*/  IMAD R145, R252.reuse, 0x98, RZ ;  /* 0x00000098fc917824 */ /* 0x040fe200078e02ff */
[----:B------:R-:W-:Y:S01]  /*06d0*/  IMNMX R11, R3, 0x8, PT ;  /* 0x00000008030b7817 */ /* 0x000fe20003800200 */
[----:B------:R-:W-:-:S02]  /*06e0*/  IMAD R29, R252, 0x23, RZ ;  /* 0x00000023fc1d7824 */ /* 0x000fc400078e02ff */
[C---:B------:R-:W-:Y:S01]  /*06f0*/  IMAD R26, R252.reuse, 0x26, RZ ;  /* 0x00000026fc1a7824 */ /* 0x040fe200078e02ff */
[-C--:B------:R-:W-:Y:S01]  /*0700*/  IABS R7, R11.reuse ;  /* 0x0000000b00077213 */ /* 0x080fe20000000000 */
[C---:B------:R-:W-:Y:S01]  /*0710*/  IMAD R177, R252.reuse, 0x94, RZ ;  /* 0x00000094fcb17824 */ /* 0x040fe200078e02ff */
[----:B------:R-:W-:Y:S01]  /*0720*/  IABS R4, R11 ;  /* 0x0000000b00047213 */ /* 0x000fe20000000000 */
[C---:B------:R-:W-:Y:S01]  /*0730*/  IMAD R209, R252.reuse, 0xa0, RZ ;  /* 0x000000a0fcd17824 */ /* 0x040fe200078e02ff */
[----:B------:R-:W1:Y:S01]  /*0740*/  I2F.RP R0, R7 ;  /* 0x0000000700007306 */ /* 0x000e620000209400 */
[C---:B------:R-:W-:Y:S02]  /*0750*/  IMAD R27, R252.reuse, 0x25, RZ ;  /* 0x00000025fc1b7824 */ /* 0x040fe400078e02ff */
[C---:B------:R-:W-:Y:S02]  /*0760*/  IMAD R115, R252.reuse, 0x9c, RZ ;  /* 0x0000009cfc737824 */ /* 0x040fe400078e02ff */
[----:B------:R-:W-:-:S02]  /*0770*/  IMAD R147, R252, 0xa8, RZ ;  /* 0x000000a8fc937824 */ /* 0x000fc400078e02ff */
[C---:B------:R-:W-:Y:S02]  /*0780*/  IMAD R23, R252.reuse, 0x2a, RZ ;  /* 0x0000002afc177824 */ /* 0x040fe400078e02ff */
[C---:B------:R-:W-:Y:S02]  /*0790*/  IMAD R179, R252.reuse, 0xa4, RZ ;  /* 0x000000a4fcb37824 */ /* 0x040fe400078e02ff */
[C---:B------:R-:W-:Y:S02]  /*07a0*/  IMAD R207, R252.reuse, 0xb0, RZ ;  /* 0x000000b0fccf7824 */ /* 0x040fe400078e02ff */
[C---:B------:R-:W-:Y:S02]  /*07b0*/  IMAD R24, R252.reuse, 0x29, RZ ;  /* 0x00000029fc187824 */ /* 0x040fe400078e02ff */
[C---:B------:R-:W-:Y:S01]  /*07c0*/  IMAD R111, R252.reuse, 0xac, RZ ;  /* 0x000000acfc6f7824 */ /* 0x040fe200078e02ff */
[----:B-1----:R-:W1:Y:S01]  /*07d0*/  MUFU.RCP R0, R0 ;  /* 0x0000000000007308 */ /* 0x002e620000001000 */
[----:B------:R-:W-:-:S02]  /*07e0*/  IMAD R141, R252, 0xb8, RZ ;  /* 0x000000b8fc8d7824 */ /* 0x000fc400078e02ff */
[C---:B------:R-:W-:Y:S02]  /*07f0*/  IMAD R22, R252.reuse, 0x2b, RZ ;  /* 0x0000002bfc167824 */ /* 0x040fe400078e02ff */
[C---:B------:R-:W-:Y:S02]  /*0800*/  IMAD R173, R252.reuse, 0xb4, RZ ;  /* 0x000000b4fcad7824 */ /* 0x040fe400078e02ff */
[C---:B------:R-:W-:Y:S02]  /*0810*/  IMAD R123, R252.reuse, 0xc0, RZ ;  /* 0x000000c0fc7b7824 */ /* 0x040fe400078e02ff */
[C---:B------:R-:W-:Y:S02]  /*0820*/  IMAD R20, R252.reuse, 0x2d, RZ ;  /* 0x0000002dfc147824 */ /* 0x040fe400078e02ff */
[C---:B------:R-:W-:Y:S02]  /*0830*/  IMAD R33, R252.reuse, 0xbc, RZ ;  /* 0x000000bcfc217824 */ /* 0x040fe400078e02ff */
[----:B------:R-:W-:-:S02]  /*0840*/  IMAD R143, R252, 0xc8, RZ ;  /* 0x000000c8fc8f7824 */ /* 0x000fc400078e02ff */
[----:B------:R-:W-:Y:S01]  /*0850*/  IMAD R175, R252, 0xc4, RZ ;  /* 0x000000c4fcaf7824 */ /* 0x000fe200078e02ff */
[----:B-1----:R-:W-:Y:S01]  /*0860*/  IADD3 R3, R0, 0xffffffe, RZ ;  /* 0x0ffffffe00037810 */ /* 0x002fe20007ffe0ff */
[C---:B------:R-:W-:Y:S02]  /*0870*/  IMAD R203, R252.reuse, 0xd0, RZ ;  /* 0x000000d0fccb7824 */ /* 0x040fe400078e02ff */
[C---:B------:R-:W-:Y:S02]  /*0880*/  IMAD R137, R252.reuse, 0xd8, RZ ;  /* 0x000000d8fc897824 */ /* 0x040fe400078e02ff */
[C---:B------:R-:W-:Y:S01]  /*0890*/  IMAD R169, R252.reuse, 0xd4, RZ ;  /* 0x000000d4fca97824 */ /* 0x040fe200078e02ff */
[----:B------:R-:W1:Y:S01]  /*08a0*/  F2I.FTZ.U32.TRUNC.NTZ R3, R3 ;  /* 0x0000000300037305 */ /* 0x000e62000021f000 */
[C---:B------:R-:W-:Y:S02]  /*08b0*/  IMAD R205, R252.reuse, 0xe0, RZ ;  /* 0x000000e0fccd7824 */ /* 0x040fe400078e02ff */
[----:B------:R-:W-:-:S02]  /*08c0*/  IMAD R10, R252, 0x35, RZ ;  /* 0x00000035fc0a7824 */ /* 0x000fc400078e02ff */
[C---:B------:R-:W-:Y:S02]  /*08d0*/  IMAD R139, R252.reuse, 0xe8, RZ ;  /* 0x000000e8fc8b7824 */ /* 0x040fe400078e02ff */
[C---:B------:R-:W-:Y:S02]  /*08e0*/  IMAD R171, R252.reuse, 0xe4, RZ ;  /* 0x000000e4fcab7824 */ /* 0x040fe400078e02ff */
[C---:B------:R-:W-:Y:S02]  /*08f0*/  IMAD R199, R252.reuse, 0xf0, RZ ;  /* 0x000000f0fcc77824 */ /* 0x040fe400078e02ff */
[C---:B------:R-:W-:Y:S02]  /*0900*/  IMAD R133, R252.reuse, 0xf8, RZ ;  /* 0x000000f8fc857824 */ /* 0x040fe400078e02ff */
[----:B------:R-:W-:Y:S02]  /*0910*/  IMAD R165, R252, 0xf4, RZ ;  /* 0x000000f4fca57824 */ /* 0x000fe400078e02ff */
[----:B------:R-:W-:-:S02]  /*0920*/  IMAD.SHL.U32 R242, R12, 0x4, RZ ;  /* 0x000000040cf27824 */ /* 0x000fc400078e00ff */
[----:B-1----:R-:W-:Y:S02]  /*0930*/  IMAD.MOV R9, RZ, RZ, -R3 ;  /* 0x000000ffff097224 */ /* 0x002fe400078e0a03 */
[----:B------:R-:W-:Y:S01]  /*0940*/  IMAD R232, R239, c[0x0][0x18c], RZ ;  /* 0x00006300efe87a24 */ /* 0x000fe200078e02ff */
[C---:B------:R-:W-:Y:S01]  /*0950*/  LOP3.LUT R241, R242.reuse, 0x20, RZ, 0x3c, !PT ;  /* 0x00000020f2f17812 */ /* 0x040fe200078e3cff */
[----:B------:R-:W-:Y:S01]  /*0960*/  IMAD.MOV.U32 R2, RZ, RZ, R9 ;  /* 0x000000ffff027224 */ /* 0x000fe200078e0009 */
[----:B------:R-:W-:Y:S01]  /*0970*/  IABS R9, R8 ;  /* 0x0000000800097213 */ /* 0x000fe20000000000 */
[----:B------:R-:W-:Y:S01]  /*0980*/  IMAD.MOV.U32 R233, RZ, RZ, 0x3f ;  /* 0x0000003fffe97424 */ /* 0x000fe200078e00ff */
[----:B------:R-:W-:Y:S01]  /*0990*/  LOP3.LUT R240, R242, 0x40, RZ, 0x3c, !PT ;  /* 0x00000040f2f07812 */ /* 0x000fe200078e3cff */
[----:B------:R-:W-:Y:S01]  /*09a0*/  IMAD R5, R2, R7, RZ ;  /* 0x0000000702057224 */ /* 0x000fe200078e02ff */
[----:B------:R-:W-:Y:S01]  /*09b0*/  LOP3.LUT R188, R242, 0x60, RZ, 0x3c, !PT ;  /* 0x00000060f2bc7812 */ /* 0x000fe200078e3cff */
[----:B------:R-:W-:Y:S01]  /*09c0*/  IMAD.MOV.U32 R2, RZ, RZ, RZ ;  /* 0x000000ffff027224 */ /* 0x000fe200078e00ff */
[----:B------:R-:W-:Y:S01]  /*09d0*/  IADD3 R233, R233, c[0x0][0x180], RZ ;  /* 0x00006000e9e97a10 */ /* 0x000fe20007ffe0ff */
[----:B------:R-:W-:-:S02]  /*09e0*/  IMAD.SHL.U32 R238, R252, 0x40, RZ ;  /* 0x00000040fcee7824 */ /* 0x000fc400078e00ff */
[----:B------:R-:W-:Y:S01]  /*09f0*/  IMAD.HI.U32 R2, R3, R5, R2 ;  /* 0x0000000503027227 */ /* 0x000fe200078e0002 */
[----:B------:R-:W-:-:S03]  /*0a00*/  IABS R5, c[0x0][0x178] ;  /* 0x00005e0000057a13 */ /* 0x000fc60000000000 */
[----:B------:R-:W-:Y:S02]  /*0a10*/  IMAD.MOV R3, RZ, RZ, -R4 ;  /* 0x000000ffff037224 */ /* 0x000fe400078e0a04 */
[----:B------:R-:W-:Y:S01]  /*0a20*/  IMAD.HI.U32 R0, R2, R9, RZ ;  /* 0x0000000902007227 */ /* 0x000fe200078e00ff */
[----:B------:R-:W1:Y:S03]  /*0a30*/  I2F.RP R4, R5 ;  /* 0x0000000500047306 */ /* 0x000e660000209400 */
[----:B------:R-:W-:Y:S02]  /*0a40*/  IMAD R2, R0, R3, R9 ;  /* 0x0000000300027224 */ /* 0x000fe400078e0209 */
[----:B------:R-:W-:-:S03]  /*0a50*/  IMAD R9, R252, 0x37, RZ ;  /* 0x00000037fc097824 */ /* 0x000fc600078e02ff */
[----:B------:R-:W-:Y:S01]  /*0a60*/  ISETP.GT.U32.AND P1, PT, R7, R2, PT ;  /* 0x000000020700720c */ /* 0x000fe20003f24070 */
[----:B-1----:R-:W1:-:S12]  /*0a70*/  MUFU.RCP R4, R4 ;  /* 0x0000000400047308 */ /* 0x002e580000001000 */
[----:B------:R-:W-:Y:S01]  /*0a80*/  @!P1 IMAD.IADD R2, R2, 0x1, -R7 ;  /* 0x0000000102029824 */ /* 0x000fe200078e0a07 */
[----:B------:R-:W-:Y:S02]  /*0a90*/  @!P1 IADD3 R0, R0, 0x1, RZ ;  /* 0x0000000100009810 */ /* 0x000fe40007ffe0ff */
[----:B------:R-:W-:Y:S02]  /*0aa0*/  ISETP.NE.AND P1, PT, R11, RZ, PT ;  /* 0x000000ff0b00720c */ /* 0x000fe40003f25270 */
[----:B------:R-:W-:Y:S02]  /*0ab0*/  ISETP.GE.U32.AND P0, PT, R2, R7, PT ;  /* 0x000000070200720c */ /* 0x000fe40003f06070 */
[----:B------:R-:W-:-:S04]  /*0ac0*/  LOP3.LUT R2, R8, R11, RZ, 0x3c, !PT ;  /* 0x0000000b08027212 */ /* 0x000fc800078e3cff */
[----:B------:R-:W-:Y:S02]  /*0ad0*/  ISETP.GE.AND P2, PT, R2, RZ, PT ;  /* 0x000000ff0200720c */ /* 0x000fe40003f46270 */
[----:B-1----:R-:W-:-:S05]  /*0ae0*/  IADD3 R3, R4, 0xffffffe, RZ ;  /* 0x0ffffffe04037810 */ /* 0x002fca0007ffe0ff */
[----:B------:R-:W-:Y:S01]  /*0af0*/  @P0 IADD3 R0, R0, 0x1, RZ ;  /* 0x0000000100000810 */ /* 0x000fe20007ffe0ff */
[----:B------:R-:W1:Y:S05]  /*0b00*/  F2I.FTZ.U32.TRUNC.NTZ R3, R3 ;  /* 0x0000000300037305 */ /* 0x000e6a000021f000 */
[----:B------:R-:W-:Y:S01]  /*0b10*/  @!P2 IMAD.MOV R0, RZ, RZ, -R0 ;  /* 0x000000ffff00a224 */ /* 0x000fe200078e0a00 */
[----:B------:R-:W-:-:S05]  /*0b20*/  @!P1 LOP3.LUT R0, RZ, R11, RZ, 0x33, !PT ;  /* 0x0000000bff009212 */ /* 0x000fca00078e33ff */
[----:B------:R-:W-:Y:S02]  /*0b30*/  IMAD.MOV R2, RZ, RZ, -R0 ;  /* 0x000000ffff027224 */ /* 0x000fe400078e0a00 */
[----:B------:R-:W-:Y:S02]  /*0b40*/  IMAD.SHL.U32 R0, R0, 0x40, RZ ;  /* 0x0000004000007824 */ /* 0x000fe400078e00ff */
[----:B------:R-:W-:Y:S02]  /*0b50*/  IMAD R2, R11, R2, R8 ;  /* 0x000000020b027224 */ /* 0x000fe400078e0208 */
[----:B-1----:R-:W-:Y:S02]  /*0b60*/  IMAD.MOV R4, RZ, RZ, -R3 ;  /* 0x000000ffff047224 */ /* 0x002fe400078e0a03 */
[----:B------:R-:W-:Y:S02]  /*0b70*/  IMAD.IADD R2, R6, 0x1, R2 ;  /* 0x0000000106027824 */ /* 0x000fe400078e0202 */
[----:B------:R-:W-:-:S02]  /*0b80*/  IMAD R7, R4, R5, RZ ;  /* 0x0000000504077224 */ /* 0x000fc400078e02ff */
[----:B------:R-:W-:Y:S02]  /*0b90*/  IMAD R19, R2, 0x80, R12 ;  /* 0x0000008002137824 */ /* 0x000fe400078e020c */
[----:B------:R-:W-:Y:S02]  /*0ba0*/  IMAD.MOV.U32 R2, RZ, RZ, RZ ;  /* 0x000000ffff027224 */ /* 0x000fe400078e00ff */
[----:B------:R-:W-:Y:S01]  /*0bb0*/  IMAD.MOV.U32 R11, RZ, RZ, c[0x0][0x180] ;  /* 0x00006000ff0b7624 */ /* 0x000fe200078e00ff */
[----:B------:R-:W-:Y:S01]  /*0bc0*/  IABS R4, R19 ;  /* 0x0000001300047213 */ /* 0x000fe20000000000 */
[----:B------:R-:W-:Y:S01]  /*0bd0*/  IMAD.HI.U32 R2, R3, R7, R2 ;  /* 0x0000000703027227 */ /* 0x000fe200078e0002 */
[----:B------:R-:W-:Y:S01]  /*0be0*/  ISETP.GE.AND P5, PT, R19, RZ, PT ;  /* 0x000000ff1300720c */ /* 0x000fe20003fa6270 */
[----:B------:R1:W-:Y:S01]  /*0bf0*/  STL [R1+0x4], R19 ;  /* 0x0000041301007387 */ /* 0x0003e20000100800 */
[C---:B------:R-:W-:Y:S01]  /*0c00*/  IADD3 R6, R11.reuse, -0xd, RZ ;  /* 0xfffffff30b067810 */ /* 0x040fe20007ffe0ff */
[----:B------:R-:W-:Y:S01]  /*0c10*/  IMAD.MOV.U32 R3, RZ, RZ, R4 ;  /* 0x000000ffff037224 */ /* 0x000fe200078e0004 */
[----:B------:R-:W-:Y:S01]  /*0c20*/  IADD3 R4, R11, -0x5, RZ ;  /* 0xfffffffb0b047810 */ /* 0x000fe20007ffe0ff */
[----:B------:R-:W-:Y:S01]  /*0c30*/  IMAD.SHL.U32 R7, R252, 0x20, RZ ;  /* 0x00000020fc077824 */ /* 0x000fe200078e00ff */
[----:B------:R-:W-:Y:S01]  /*0c40*/  ISETP.GE.U32.AND P1, PT, R6, 0x7fffffb4, PT ;  /* 0x7fffffb40600780c */ /* 0x000fe20003f26070 */
[----:B------:R-:W-:Y:S01]  /*0c50*/  IMAD.HI.U32 R2, R2, R3, RZ ;  /* 0x0000000302027227 */ /* 0x000fe200078e00ff */
[----:B------:R-:W-:-:S02]  /*0c60*/  ISETP.GE.U32.AND P6, PT, R4, 0x7fffffbc, PT ;  /* 0x7fffffbc0400780c */ /* 0x000fc40003fc6070 */
[C---:B------:R-:W-:Y:S01]  /*0c70*/  IADD3 R4, R11.reuse, -0x11, RZ ;  /* 0xffffffef0b047810 */ /* 0x040fe20007ffe0ff */
[----:B------:R-:W-:Y:S01]  /*0c80*/  IMAD.MOV R2, RZ, RZ, -R2 ;  /* 0x000000ffff027224 */ /* 0x000fe200078e0a02 */
[----:B------:R-:W-:Y:S01]  /*0c90*/  IADD3 R234, R11, -0x40, RZ ;  /* 0xffffffc00bea7810 */ /* 0x000fe20007ffe0ff */
[----:B------:R-:W-:Y:S01]  /*0ca0*/  IMAD R6, R252, 0x2e, RZ ;  /* 0x0000002efc067824 */ /* 0x000fe200078e02ff */
[----:B------:R-:W-:Y:S01]  /*0cb0*/  ISETP.GE.U32.AND P2, PT, R4, 0x7fffffb0, PT ;  /* 0x7fffffb00400780c */ /* 0x000fe20003f46070 */
[----:B------:R-:W-:Y:S01]  /*0cc0*/  IMAD R2, R5, R2, R3 ;  /* 0x0000000205027224 */ /* 0x000fe200078e0203 */
[----:B------:R-:W-:Y:S01]  /*0cd0*/  IADD3 R3, R11, -0x1, RZ ;  /* 0xffffffff0b037810 */ /* 0x000fe20007ffe0ff */
[C---:B-1----:R-:W-:Y:S02]  /*0ce0*/  IMAD R19, R252.reuse, 0x2f, RZ ;  /* 0x0000002ffc137824 */ /* 0x042fe400078e02ff */
[----:B------:R-:W-:Y:S01]  /*0cf0*/  IMAD R4, R252, 0x36, RZ ;  /* 0x00000036fc047824 */ /* 0x000fe200078e02ff */
[----:B------:R-:W-:-:S13]  /*0d00*/  ISETP.GT.U32.AND P0, PT, R5, R2, PT ;  /* 0x000000020500720c */ /* 0x000fda0003f04070 */
[----:B------:R-:W-:Y:S01]  /*0d10*/  @!P0 IMAD.IADD R2, R2, 0x1, -R5 ;  /* 0x0000000102028824 */ /* 0x000fe200078e0a05 */
[----:B------:R-:W-:Y:S02]  /*0d20*/  ISETP.GE.U32.AND P0, PT, R3, 0x7fffffc0, PT ;  /* 0x7fffffc00300780c */ /* 0x000fe40003f06070 */
[----:B------:R-:W-:Y:S02]  /*0d30*/  IADD3 R3, R11, -0x9, RZ ;  /* 0xfffffff70b037810 */ /* 0x000fe40007ffe0ff */
[----:B------:R-:W-:Y:S02]  /*0d40*/  ISETP.GT.U32.AND P4, PT, R5, R2, PT ;  /* 0x000000020500720c */ /* 0x000fe40003f84070 */
[----:B------:R-:W-:Y:S01]  /*0d50*/  ISETP.GE.U32.AND P3, PT, R3, 0x7fffffb8, PT ;  /* 0x7fffffb80300780c */ /* 0x000fe20003f66070 */
[----:B------:R-:W-:-:S10]  /*0d60*/  IMAD R3, R252, 0x27, RZ ;  /* 0x00000027fc037824 */ /* 0x000fd400078e02ff */
[----:B------:R-:W-:Y:S01]  /*0d70*/  @!P4 IMAD.IADD R2, R2, 0x1, -R5 ;  /* 0x000000010202c824 */ /* 0x000fe200078e0a05 */
[----:B------:R-:W-:Y:S01]  /*0d80*/  ISETP.NE.AND P4, PT, RZ, c[0x0][0x178], PT ;  /* 0x00005e00ff007a0c */ /* 0x000fe20003f85270 */
[----:B------:R-:W-:Y:S02]  /*0d90*/  IMAD R5, R252, 0x32, RZ ;  /* 0x00000032fc057824 */ /* 0x000fe400078e02ff */
[----:B------:R-:W-:-:S10]  /*0da0*/  @!P5 IMAD.MOV R2, RZ, RZ, -R2 ;  /* 0x000000ffff02d224 */ /* 0x000fd400078e0a02 */
[----:B------:R-:W-:-:S05]  /*0db0*/  @!P4 LOP3.LUT R2, RZ, c[0x0][0x178], RZ, 0x33, !PT ;  /* 0x00005e00ff02ca12 */ /* 0x000fca00078e33ff */
[----:B------:R-:W-:Y:S02]  /*0dc0*/  IMAD R8, R2, c[0x0][0x184], RZ ;  /* 0x0000610002087a24 */ /* 0x000fe400078e02ff */
[----:B------:R-:W-:Y:S02]  /*0dd0*/  IMAD R2, R252, 0x3a, RZ ;  /* 0x0000003afc027824 */ /* 0x000fe400078e02ff */
[----:B------:R-:W-:-:S05]  /*0de0*/  IMAD.SHL.U32 R231, R8, 0x4, RZ ;  /* 0x0000000408e77824 */ /* 0x000fca00078e00ff */
[----:B------:R-:W-:-:S04]  /*0df0*/  IADD3 R224, P4, R231, c[0x0][0x160], RZ ;  /* 0x00005800e7e07a10 */ /* 0x000fc80007f9e0ff */
[----:B------:R-:W-:Y:S02]  /*0e00*/  LEA.HI.X.SX32 R225, R8, c[0x0][0x164], 0x2, P4 ;  /* 0x0000590008e17a11 */ /* 0x000fe400020f16ff */
[-C--:B------:R-:W-:Y:S02]  /*0e10*/  LEA R166, P4, R252, R224.reuse, 0x3 ;  /* 0x000000e0fca67211 */ /* 0x080fe400078818ff */
[-C--:B------:R-:W-:Y:S01]  /*0e20*/  IADD3 R200, P5, R17, R224.reuse, RZ ;  /* 0x000000e011c87210 */ /* 0x080fe20007fbe0ff */
[----:B------:R1:W-:Y:S01]  /*0e30*/  LDGSTS.E [R242], [R224.64], !P0 ;  /* 0x00000000e0f27fae */ /* 0x0003e2000c121844 */
[-C--:B------:R-:W-:Y:S02]  /*0e40*/  LEA.HI.X.SX32 R167, R60, R225.reuse, 0x2, P4 ;  /* 0x000000e13ca77211 */ /* 0x080fe400020f16ff */
[C---:B------:R-:W-:Y:S02]  /*0e50*/  LEA R108, P4, R252.reuse, R224, 0x4 ;  /* 0x000000e0fc6c7211 */ /* 0x040fe400078820ff */
[----:B------:R-:W-:-:S02]  /*0e60*/  LEA.HI.X.SX32 R201, R252, R225, 0x2, P5 ;  /* 0x000000e1fcc97211 */ /* 0x000fc400028f16ff */
[-C--:B------:R-:W-:Y:S01]  /*0e70*/  LEA.HI.X.SX32 R109, R17, R225.reuse, 0x2, P4 ;  /* 0x000000e1116d7211 */ /* 0x080fe200020f16ff */
[----:B------:R-:W-:Y:S01]  /*0e80*/  IMAD R17, R252, 0x31, RZ ;  /* 0x00000031fc117824 */ /* 0x000fe200078e02ff */
[-C--:B------:R-:W-:Y:S02]  /*0e90*/  IADD3 R134, P5, R16, R224.reuse, RZ ;  /* 0x000000e010867210 */ /* 0x080fe40007fbe0ff */
[-C--:B------:R-:W-:Y:S01]  /*0ea0*/  IADD3 R160, P4, R41, R224.reuse, RZ ;  /* 0x000000e029a07210 */ /* 0x080fe20007f9e0ff */
[----:B------:R2:W-:Y:S01]  /*0eb0*/  LDGSTS.E [R242+0x800], [R108.64], !P6 ;  /* 0x008000006cf27fae */ /* 0x0005e2000f121844 */
[-C--:B------:R-:W-:Y:S02]  /*0ec0*/  LEA.HI.X.SX32 R135, R59, R225.reuse, 0x2, P5 ;  /* 0x000000e13b877211 */ /* 0x080fe400028f16ff */
[----:B------:R-:W-:Y:S02]  /*0ed0*/  LEA.HI.X.SX32 R161, R57, R225, 0x2, P4 ;  /* 0x000000e139a17211 */ /* 0x000fe400020f16ff */
[----:B------:R-:W-:-:S02]  /*0ee0*/  IADD3 R194, P5, R45, R224, RZ ;  /* 0x000000e02dc27210 */ /* 0x000fc40007fbe0ff */
[-C--:B------:R-:W-:Y:S02]  /*0ef0*/  LEA R106, P4, R252, R224.reuse, 0x5 ;  /* 0x000000e0fc6a7211 */ /* 0x080fe400078828ff */
[-C--:B------:R-:W-:Y:S02]  /*0f00*/  LEA.HI.X.SX32 R195, R58, R225.reuse, 0x2, P5 ;  /* 0x000000e13ac37211 */ /* 0x080fe400028f16ff */
[-C--:B------:R-:W-:Y:S01]  /*0f10*/  LEA.HI.X.SX32 R107, R55, R225.reuse, 0x2, P4 ;  /* 0x000000e1376b7211 */ /* 0x080fe200020f16ff */
[----:B--2---:R-:W-:Y:S01]  /*0f20*/  IMAD.WIDE R108, R238, 0x4, R108 ;  /* 0x00000004ee6c7825 */ /* 0x004fe200078e026c */
[-C--:B------:R-:W-:Y:S02]  /*0f30*/  IADD3 R128, P5, R37, R224.reuse, RZ ;  /* 0x000000e025807210 */ /* 0x080fe40007fbe0ff */
[----:B------:R-:W-:Y:S01]  /*0f40*/  IADD3 R162, P4, R25, R224, RZ ;  /* 0x000000e019a27210 */ /* 0x000fe20007f9e0ff */
[----:B------:R2:W-:Y:S01]  /*0f50*/  LDGSTS.E [R242+0x1000], [R106.64], !P3 ;  /* 0x010000006af27fae */ /* 0x0005e2000d921844 */
[----:B------:R-:W-:-:S02]  /*0f60*/  LEA.HI.X.SX32 R129, R56, R225, 0x2, P5 ;  /* 0x000000e138817211 */ /* 0x000fc400028f16ff */
[-C--:B------:R-:W-:Y:S02]  /*0f70*/  LEA.HI.X.SX32 R163, R53, R225.reuse, 0x2, P4 ;  /* 0x000000e135a37211 */ /* 0x080fe400020f16ff */
[-C--:B------:R-:W-:Y:S02]  /*0f80*/  IADD3 R196, P5, R28, R224.reuse, RZ ;  /* 0x000000e01cc47210 */ /* 0x080fe40007fbe0ff */
[-C--:B------:R-:W-:Y:S02]  /*0f90*/  IADD3 R222, P4, R18, R224.reuse, RZ ;  /* 0x000000e012de7210 */ /* 0x080fe40007f9e0ff */
[-C--:B------:R-:W-:Y:S02]  /*0fa0*/  LEA.HI.X.SX32 R197, R54, R225.reuse, 0x2, P5 ;  /* 0x000000e136c57211 */ /* 0x080fe400028f16ff */
[-C--:B------:R-:W-:Y:S01]  /*0fb0*/  LEA.HI.X.SX32 R223, R16, R225.reuse, 0x2, P4 ;  /* 0x000000e110df7211 */ /* 0x080fe200020f16ff */
[----:B------:R-:W-:Y:S01]  /*0fc0*/  IMAD R16, R252, 0x33, RZ ;  /* 0x00000033fc107824 */ /* 0x000fe200078e02ff */
[-C--:B------:R-:W-:Y:S01]  /*0fd0*/  IADD3 R130, P5, R21, R224.reuse, RZ ;  /* 0x000000e015827210 */ /* 0x080fe20007fbe0ff */
[----:B--2---:R-:W-:Y:S01]  /*0fe0*/  IMAD.WIDE R106, R238, 0x4, R106 ;  /* 0x00000004ee6a7825 */ /* 0x004fe200078e026a */
[----:B------:R-:W-:Y:S01]  /*0ff0*/  IADD3 R156, P4, R14, R224, RZ ;  /* 0x000000e00e9c7210 */ /* 0x000fe20007f9e0ff */
[----:B------:R2:W-:Y:S01]  /*1000*/  LDGSTS.E [R242+0x1800], [R222.64], !P1 ;  /* 0x01800000def27fae */ /* 0x0005e2000c921844 */
[----:B------:R-:W-:-:S02]  /*1010*/  LEA.HI.X.SX32 R131, R52, R225, 0x2, P5 ;  /* 0x000000e134837211 */ /* 0x000fc400028f16ff */
[-C--:B------:R-:W-:Y:S01]  /*1020*/  LEA.HI.X.SX32 R157, R35, R225.reuse, 0x2, P4 ;  /* 0x000000e1239d7211 */ /* 0x080fe200020f16ff */
[C---:B------:R-:W-:Y:S01]  /*1030*/  IMAD R35, R252.reuse, 0xcc, RZ ;  /* 0x000000ccfc237824 */ /* 0x040fe200078e02ff */
[-C--:B------:R-:W-:Y:S02]  /*1040*/  IADD3 R190, P5, R15, R224.reuse, RZ ;  /* 0x000000e00fbe7210 */ /* 0x080fe40007fbe0ff */
[-C--:B------:R-:W-:Y:S02]  /*1050*/  LEA R220, P4, R252, R224.reuse, 0x6 ;  /* 0x000000e0fcdc7211 */ /* 0x080fe400078830ff */
[-C--:B------:R-:W-:Y:S02]  /*1060*/  LEA.HI.X.SX32 R191, R51, R225.reuse, 0x2, P5 ;  /* 0x000000e133bf7211 */ /* 0x080fe400028f16ff */
[----:B------:R-:W-:Y:S01]  /*1070*/  LEA.HI.X.SX32 R221, R49, R225, 0x2, P4 ;  /* 0x000000e131dd7211 */ /* 0x000fe200020f16ff */
[----:B--2---:R-:W-:Y:S01]  /*1080*/  IMAD.WIDE R222, R238, 0x4, R222 ;  /* 0x00000004eede7825 */ /* 0x004fe200078e02de */
[----:B------:R-:W-:-:S02]  /*1090*/  IADD3 R124, P5, R13, R224, RZ ;  /* 0x000000e00d7c7210 */ /* 0x000fc40007fbe0ff */
[-C--:B------:R-:W-:Y:S01]  /*10a0*/  IADD3 R158, P4, R159, R224.reuse, RZ ;  /* 0x000000e09f9e7210 */ /* 0x080fe20007f9e0ff */
[----:B------:R2:W-:Y:S01]  /*10b0*/  LDGSTS.E [R242+0x2000], [R220.64], !P2 ;  /* 0x02000000dcf27fae */ /* 0x0005e2000d121844 */
[-C--:B------:R-:W-:Y:S02]  /*10c0*/  LEA.HI.X.SX32 R125, R50, R225.reuse, 0x2, P5 ;  /* 0x000000e1327d7211 */ /* 0x080fe400028f16ff */
[-C--:B------:R-:W-:Y:S02]  /*10d0*/  LEA.HI.X.SX32 R159, R47, R225.reuse, 0x2, P4 ;  /* 0x000000e12f9f7211 */ /* 0x080fe400020f16ff */
[-C--:B------:R-:W-:Y:S02]  /*10e0*/  IADD3 R192, P5, R193, R224.reuse, RZ ;  /* 0x000000e0c1c07210 */ /* 0x080fe40007fbe0ff */
[----:B------:R-:W-:Y:S02]  /*10f0*/  IADD3 R218, P4, R219, R224, RZ ;  /* 0x000000e0dbda7210 */ /* 0x000fe40007f9e0ff */
[----:B------:R-:W-:-:S02]  /*1100*/  LEA.HI.X.SX32 R193, R48, R225, 0x2, P5 ;  /* 0x000000e130c17211 */ /* 0x000fc400028f16ff */
[-C--:B------:R-:W-:Y:S01]  /*1110*/  LEA.HI.X.SX32 R219, R45, R225.reuse, 0x2, P4 ;  /* 0x000000e12ddb7211 */ /* 0x080fe200020f16ff */
[----:B--2---:R-:W-:Y:S01]  /*1120*/  IMAD.WIDE R220, R238, 0x4, R220 ;  /* 0x00000004eedc7825 */ /* 0x004fe200078e02dc */
[-C--:B------:R-:W-:Y:S02]  /*1130*/  IADD3 R126, P5, R127, R224.reuse, RZ ;  /* 0x000000e07f7e7210 */ /* 0x080fe40007fbe0ff */
[-C--:B------:R-:W-:Y:S02]  /*1140*/  IADD3 R152, P4, R153, R224.reuse, RZ ;  /* 0x000000e099987210 */ /* 0x080fe40007f9e0ff */
[-C--:B------:R-:W-:Y:S02]  /*1150*/  LEA.HI.X.SX32 R127, R46, R225.reuse, 0x2, P5 ;  /* 0x000000e12e7f7211 */ /* 0x080fe400028f16ff */
[----:B------:R-:W-:Y:S02]  /*1160*/  LEA.HI.X.SX32 R153, R43, R225, 0x2, P4 ;  /* 0x000000e12b997211 */ /* 0x000fe400020f16ff */
[----:B------:R-:W-:-:S02]  /*1170*/  IADD3 R184, P5, R185, R224, RZ ;  /* 0x000000e0b9b87210 */ /* 0x000fc40007fbe0ff */
[-C--:B------:R-:W-:Y:S02]  /*1180*/  IADD3 R216, P4, R217, R224.reuse, RZ ;  /* 0x000000e0d9d87210 */ /* 0x080fe40007f9e0ff */
[-C--:B------:R-:W-:Y:S02]  /*1190*/  LEA.HI.X.SX32 R185, R44, R225.reuse, 0x2, P5 ;  /* 0x000000e12cb97211 */ /* 0x080fe400028f16ff */
[-C--:B------:R-:W-:Y:S01]  /*11a0*/  LEA.HI.X.SX32 R217, R41, R225.reuse, 0x2, P4 ;  /* 0x000000e129d97211 */ /* 0x080fe200020f16ff */
[----:B------:R-:W-:Y:S01]  /*11b0*/  IMAD R41, R252, 0xfc, RZ ;  /* 0x000000fcfc297824 */ /* 0x000fe200078e02ff */
[-C--:B------:R-:W-:Y:S02]  /*11c0*/  IADD3 R120, P5, R121, R224.reuse, RZ ;  /* 0x000000e079787210 */ /* 0x080fe40007fbe0ff */
[----:B------:R-:W-:Y:S02]  /*11d0*/  IADD3 R154, P4, R155, R224, RZ ;  /* 0x000000e09b9a7210 */ /* 0x000fe40007f9e0ff */
[----:B------:R-:W-:-:S02]  /*11e0*/  LEA.HI.X.SX32 R121, R42, R225, 0x2, P5 ;  /* 0x000000e12a797211 */ /* 0x000fc400028f16ff */
[-C--:B------:R-:W-:Y:S01]  /*11f0*/  LEA.HI.X.SX32 R155, R39, R225.reuse, 0x2, P4 ;  /* 0x000000e1279b7211 */ /* 0x080fe200020f16ff */
[----:B------:R-:W-:Y:S01]  /*1200*/  IMAD R39, R252, 0xec, RZ ;  /* 0x000000ecfc277824 */ /* 0x000fe200078e02ff */
[-C--:B------:R-:W-:Y:S02]  /*1210*/  IADD3 R186, P5, R187, R224.reuse, RZ ;  /* 0x000000e0bbba7210 */ /* 0x080fe40007fbe0ff */
[-C--:B------:R-:W-:Y:S02]  /*1220*/  IADD3 R214, P4, R215, R224.reuse, RZ ;  /* 0x000000e0d7d67210 */ /* 0x080fe40007f9e0ff */
[-C--:B------:R-:W-:Y:S02]  /*1230*/  LEA.HI.X.SX32 R187, R40, R225.reuse, 0x2, P5 ;  /* 0x000000e128bb7211 */ /* 0x080fe400028f16ff */
[----:B------:R-:W-:Y:S01]  /*1240*/  LEA.HI.X.SX32 R215, R37, R225, 0x2, P4 ;  /* 0x000000e125d77211 */ /* 0x000fe200020f16ff */
[----:B------:R-:W-:Y:S01]  /*1250*/  IMAD R37, R252, 0xdc, RZ ;  /* 0x000000dcfc257824 */ /* 0x000fe200078e02ff */
[----:B------:R-:W-:-:S02]  /*1260*/  IADD3 R112, P5, R113, R224, RZ ;  /* 0x000000e071707210 */ /* 0x000fc40007fbe0ff */
[-C--:B------:R-:W-:Y:S02]  /*1270*/  IADD3 R148, P4, R149, R224.reuse, RZ ;  /* 0x000000e095947210 */ /* 0x080fe40007f9e0ff */
[-C--:B------:R-:W-:Y:S02]  /*1280*/  LEA.HI.X.SX32 R113, R38, R225.reuse, 0x2, P5 ;  /* 0x000000e126717211 */ /* 0x080fe400028f16ff */
[-C--:B------:R-:W-:Y:S02]  /*1290*/  LEA.HI.X.SX32 R149, R34, R225.reuse, 0x2, P4 ;  /* 0x000000e122957211 */ /* 0x080fe400020f16ff */
[-C--:B------:R-:W-:Y:S02]  /*12a0*/  IADD3 R180, P5, R181, R224.reuse, RZ ;  /* 0x000000e0b5b47210 */ /* 0x080fe40007fbe0ff */
[----:B------:R-:W-:Y:S02]  /*12b0*/  LEA R212, P4, R252, R224, 0x7 ;  /* 0x000000e0fcd47211 */ /* 0x000fe400078838ff */
[----:B------:R-:W-:-:S02]  /*12c0*/  LEA.HI.X.SX32 R181, R36, R225, 0x2, P5 ;  /* 0x000000e124b57211 */ /* 0x000fc400028f16ff */
[-C--:B------:R-:W-:Y:S01]  /*12d0*/  LEA.HI.X.SX32 R213, R7, R225.reuse, 0x2, P4 ;  /* 0x000000e107d57211 */ /* 0x080fe200020f16ff */
[----:B------:R-:W-:Y:S01]  /*12e0*/  IMAD R7, R252, 0x39, RZ ;  /* 0x00000039fc077824 */ /* 0x000fe200078e02ff */
[-C--:B------:R-:W-:Y:S02]  /*12f0*/  IADD3 R118, P5, R119, R224.reuse, RZ ;  /* 0x000000e077767210 */ /* 0x080fe40007fbe0ff */
[-C--:B------:R-:W-:Y:S02]  /*1300*/  IADD3 R150, P4, R151, R224.reuse, RZ ;  /* 0x000000e097967210 */ /* 0x080fe40007f9e0ff */
[-C--:B------:R-:W-:Y:S02]  /*1310*/  LEA.HI.X.SX32 R119, R32, R225.reuse, 0x2, P5 ;  /* 0x000000e120777211 */ /* 0x080fe400028f16ff */
[----:B------:R-:W-:Y:S02]  /*1320*/  LEA.HI.X.SX32 R151, R30, R225, 0x2, P4 ;  /* 0x000000e11e977211 */ /* 0x000fe400020f16ff */
[----:B------:R-:W-:-:S02]  /*1330*/  IADD3 R182, P5, R183, R224, RZ ;  /* 0x000000e0b7b67210 */ /* 0x000fc40007fbe0ff */
[-C--:B------:R-:W-:Y:S02]  /*1340*/  IADD3 R210, P4, R211, R224.reuse, RZ ;  /* 0x000000e0d3d27210 */ /* 0x080fe40007f9e0ff */
[-C--:B------:R-:W-:Y:S02]  /*1350*/  LEA.HI.X.SX32 R183, R31, R225.reuse, 0x2, P5 ;  /* 0x000000e11fb77211 */ /* 0x080fe400028f16ff */
[-C--:B------:R-:W-:Y:S02]  /*1360*/  LEA.HI.X.SX32 R211, R28, R225.reuse, 0x2, P4 ;  /* 0x000000e11cd37211 */ /* 0x080fe400020f16ff */
[-C--:B------:R-:W-:Y:S02]  /*1370*/  IADD3 R116, P5, R117, R224.reuse, RZ ;  /* 0x000000e075747210 */ /* 0x080fe40007fbe0ff */
[----:B------:R-:W-:Y:S02]  /*1380*/  IADD3 R144, P4, R145, R224, RZ ;  /* 0x000000e091907210 */ /* 0x000fe40007f9e0ff */
[----:B------:R-:W-:-:S02]  /*1390*/  LEA.HI.X.SX32 R117, R29, R225, 0x2, P5 ;  /* 0x000000e11d757211 */ /* 0x000fc400028f16ff */
[-C--:B------:R-:W-:Y:S02]  /*13a0*/  LEA.HI.X.SX32 R145, R26, R225.reuse, 0x2, P4 ;  /* 0x000000e11a917211 */ /* 0x080fe400020f16ff */
[-C--:B------:R-:W-:Y:S02]  /*13b0*/  IADD3 R176, P5, R177, R224.reuse, RZ ;  /* 0x000000e0b1b07210 */ /* 0x080fe40007fbe0ff */
[-C--:B------:R-:W-:Y:S02]  /*13c0*/  IADD3 R208, P4, R209, R224.reuse, RZ ;  /* 0x000000e0d1d07210 */ /* 0x080fe40007f9e0ff */
[-C--:B------:R-:W-:Y:S02]  /*13d0*/  LEA.HI.X.SX32 R177, R27, R225.reuse, 0x2, P5 ;  /* 0x000000e11bb17211 */ /* 0x080fe400028f16ff */
[----:B------:R-:W-:Y:S02]  /*13e0*/  LEA.HI.X.SX32 R209, R25, R225, 0x2, P4 ;  /* 0x000000e119d17211 */ /* 0x000fe400020f16ff */
[----:B------:R-:W-:-:S02]  /*13f0*/  IADD3 R114, P5, R115, R224, RZ ;  /* 0x000000e073727210 */ /* 0x000fc40007fbe0ff */
[-C--:B------:R-:W-:Y:S02]  /*1400*/  IADD3 R146, P4, R147, R224.reuse, RZ ;  /* 0x000000e093927210 */ /* 0x080fe40007f9e0ff */
[-C--:B------:R-:W-:Y:S01]  /*1410*/  LEA.HI.X.SX32 R115, R3, R225.reuse, 0x2, P5 ;  /* 0x000000e103737211 */ /* 0x080fe200028f16ff */
[----:B------:R-:W-:Y:S01]  /*1420*/  IMAD R3, R252, 0x3b, RZ ;  /* 0x0000003bfc037824 */ /* 0x000fe200078e02ff */
        /* <DEDUP_REMOVED lines=38> */
[-C--:B------:R-:W-:Y:S02]  /*1690*/  LEA.HI.X.SX32 R171, R7, R225.reuse, 0x2, P5 ;  /* 0x000000e107ab7211 */ /* 0x080fe400028f16ff */
[----:B------:R-:W-:Y:S02]  /*16a0*/  LEA.HI.X.SX32 R199, R13, R225, 0x2, P4 ;  /* 0x000000e10dc77211 */ /* 0x000fe400020f16ff */
[-C--:B------:R-:W-:Y:S02]  /*16b0*/  IADD3 R38, P5, R39, R224.reuse, RZ ;  /* 0x000000e027267210 */ /* 0x080fe40007fbe0ff */
[----:B------:R-:W-:Y:S02]  /*16c0*/  IADD3 R132, P4, R133, R224, RZ ;  /* 0x000000e085847210 */ /* 0x000fe40007f9e0ff */
[----:B------:R-:W-:-:S02]  /*16d0*/  IADD3 R2, R11, -0x15, RZ ;  /* 0xffffffeb0b027810 */ /* 0x000fc40007ffe0ff */
[-C--:B------:R-:W-:Y:S02]  /*16e0*/  LEA.HI.X.SX32 R39, R3, R225.reuse, 0x2, P5 ;  /* 0x000000e103277211 */ /* 0x080fe400028f16ff */
[-C--:B------:R-:W-:Y:S02]  /*16f0*/  LEA.HI.X.SX32 R133, R5, R225.reuse, 0x2, P4 ;  /* 0x000000e105857211 */ /* 0x080fe400020f16ff */
[----:B------:R-:W-:Y:S02]  /*1700*/  IADD3 R164, P5, R165, R224, RZ ;  /* 0x000000e0a5a47210 */ /* 0x000fe40007fbe0ff */
[----:B------:R-:W-:Y:S02]  /*1710*/  ISETP.GE.U32.AND P4, PT, R2, 0x7fffffac, PT ;  /* 0x7fffffac0200780c */ /* 0x000fe40003f86070 */
[----:B------:R-:W-:Y:S02]  /*1720*/  IADD3 R2, R11, -0x1d, RZ ;  /* 0xffffffe30b027810 */ /* 0x000fe40007ffe0ff */
[----:B------:R-:W-:-:S02]  /*1730*/  LEA.HI.X.SX32 R165, R6, R225, 0x2, P5 ;  /* 0x000000e106a57211 */ /* 0x000fc400028f16ff */
[----:B------:R-:W-:Y:S02]  /*1740*/  IADD3 R40, P5, R41, R224, RZ ;  /* 0x000000e029287210 */ /* 0x000fe40007fbe0ff */
[----:B------:R-:W-:Y:S02]  /*1750*/  ISETP.GE.U32.AND P0, PT, R2, 0x7fffffa4, PT ;  /* 0x7fffffa40200780c */ /* 0x000fe40003f06070 */
[C---:B------:R-:W-:Y:S02]  /*1760*/  IADD3 R3, R11.reuse, -0x19, RZ ;  /* 0xffffffe70b037810 */ /* 0x040fe40007ffe0ff */
[----:B------:R-:W-:Y:S01]  /*1770*/  IADD3 R2, R11, -0x21, RZ ;  /* 0xffffffdf0b027810 */ /* 0x000fe20007ffe0ff */
[----:B------:R2:W-:Y:S01]  /*1780*/  LDGSTS.E [R242+0x2800], [R218.64], !P4 ;  /* 0x02800000daf27fae */ /* 0x0005e2000e121844 */
[----:B------:R-:W-:Y:S01]  /*1790*/  LEA.HI.X.SX32 R41, R4, R225, 0x2, P5 ;  /* 0x000000e104297211 */ /* 0x000fe200028f16ff */
[----:B-1----:R-:W-:Y:S01]  /*17a0*/  IMAD.WIDE R224, R238, 0x4, R224 ;  /* 0x00000004eee07825 */ /* 0x002fe200078e02e0 */
[----:B------:R-:W-:-:S02]  /*17b0*/  ISETP.GE.U32.AND P5, PT, R3, 0x7fffffa8, PT ;  /* 0x7fffffa80300780c */ /* 0x000fc40003fa6070 */
[----:B------:R-:W-:Y:S02]  /*17c0*/  ISETP.GE.U32.AND P6, PT, R2, 0x7fffffa0, PT ;  /* 0x7fffffa00200780c */ /* 0x000fe40003fc6070 */
[C---:B------:R-:W-:Y:S02]  /*17d0*/  IADD3 R2, R11.reuse, -0x29, RZ ;  /* 0xffffffd70b027810 */ /* 0x040fe40007ffe0ff */
[----:B------:R-:W-:Y:S02]  /*17e0*/  IADD3 R3, R11, -0x25, RZ ;  /* 0xffffffdb0b037810 */ /* 0x000fe40007ffe0ff */
[----:B------:R-:W-:Y:S01]  /*17f0*/  ISETP.GE.U32.AND P1, PT, R2, 0x7fffff98, PT ;  /* 0x7fffff980200780c */ /* 0x000fe20003f26070 */
[----:B--2---:R-:W-:Y:S01]  /*1800*/  IMAD.WIDE R218, R238, 0x4, R218 ;  /* 0x00000004eeda7825 */ /* 0x004fe200078e02da */
[----:B------:R-:W-:Y:S02]  /*1810*/  ISETP.GE.U32.AND P3, PT, R3, 0x7fffff9c, PT ;  /* 0x7fffff9c0300780c */ /* 0x000fe40003f66070 */
[C---:B------:R-:W-:Y:S01]  /*1820*/  IADD3 R2, R11.reuse, -0x31, RZ ;  /* 0xffffffcf0b027810 */ /* 0x040fe20007ffe0ff */
[----:B------:R1:W-:Y:S01]  /*1830*/  LDGSTS.E [R242+0x3000], [R216.64], !P5 ;  /* 0x03000000d8f27fae */ /* 0x0003e2000e921844 */
[----:B------:R-:W-:-:S02]  /*1840*/  IADD3 R3, R11, -0x2d, RZ ;  /* 0xffffffd30b037810 */ /* 0x000fc40007ffe0ff */
[----:B------:R-:W-:Y:S01]  /*1850*/  ISETP.GE.U32.AND P4, PT, R2, 0x7fffff90, PT ;  /* 0x7fffff900200780c */ /* 0x000fe20003f86070 */
[----:B------:R2:W-:Y:S01]  /*1860*/  LDGSTS.E [R242+0x3800], [R214.64], !P0 ;  /* 0x03800000d6f27fae */ /* 0x0005e2000c121844 */
[----:B------:R-:W-:Y:S02]  /*1870*/  ISETP.GE.U32.AND P2, PT, R3, 0x7fffff94, PT ;  /* 0x7fffff940300780c */ /* 0x000fe40003f46070 */
[C---:B------:R-:W-:Y:S01]  /*1880*/  IADD3 R2, R11.reuse, -0x39, RZ ;  /* 0xffffffc70b027810 */ /* 0x040fe20007ffe0ff */
[----:B------:R3:W-:Y:S01]  /*1890*/  LDGSTS.E [R242+0x4000], [R212.64], !P6 ;  /* 0x04000000d4f27fae */ /* 0x0007e2000f121844 */
[----:B------:R-:W-:Y:S02]  /*18a0*/  IADD3 R3, R11, -0x35, RZ ;  /* 0xffffffcb0b037810 */ /* 0x000fe40007ffe0ff */
[----:B------:R-:W-:Y:S01]  /*18b0*/  ISETP.GE.U32.AND P0, PT, R2, 0x7fffff88, PT ;  /* 0x7fffff880200780c */ /* 0x000fe20003f06070 */
[----:B------:R4:W-:Y:S01]  /*18c0*/  LDGSTS.E [R242+0x4800], [R210.64], !P3 ;  /* 0x04800000d2f27fae */ /* 0x0009e2000d921844 */
[----:B------:R-:W-:Y:S01]  /*18d0*/  ISETP.GE.U32.AND P5, PT, R3, 0x7fffff8c, PT ;  /* 0x7fffff8c0300780c */ /* 0x000fe20003fa6070 */
[C---:B-1----:R-:W-:Y:S01]  /*18e0*/  IMAD.WIDE R216, R238.reuse, 0x4, R216 ;  /* 0x00000004eed87825 */ /* 0x042fe200078e02d8 */
[C---:B------:R-:W-:Y:S01]  /*18f0*/  IADD3 R2, R11.reuse, -0x2, RZ ;  /* 0xfffffffe0b027810 */ /* 0x040fe20007ffe0ff */
[----:B------:R1:W-:Y:S01]  /*1900*/  LDGSTS.E [R242+0x5000], [R208.64], !P1 ;  /* 0x05000000d0f27fae */ /* 0x0003e2000c921844 */
[----:B------:R-:W-:Y:S01]  /*1910*/  IADD3 R3, R11, -0x3d, RZ ;  /* 0xffffffc30b037810 */ /* 0x000fe20007ffe0ff */
[----:B--2---:R-:W-:Y:S01]  /*1920*/  IMAD.WIDE R214, R238, 0x4, R214 ;  /* 0x00000004eed67825 */ /* 0x004fe200078e02d6 */
[----:B------:R-:W-:Y:S01]  /*1930*/  ISETP.GE.U32.AND P3, PT, R2, 0x7fffffbf, PT ;  /* 0x7fffffbf0200780c */ /* 0x000fe20003f66070 */
[----:B------:R2:W-:Y:S01]  /*1940*/  LDGSTS.E [R242+0x5800], [R206.64], !P2 ;  /* 0x05800000cef27fae */ /* 0x0005e2000d121844 */
[----:B------:R-:W-:Y:S01]  /*1950*/  ISETP.GE.U32.AND P6, PT, R3, 0x7fffff84, PT ;  /* 0x7fffff840300780c */ /* 0x000fe20003fc6070 */
[C---:B---3--:R-:W-:Y:S01]  /*1960*/  IMAD.WIDE R212, R238.reuse, 0x4, R212 ;  /* 0x00000004eed47825 */ /* 0x048fe200078e02d4 */
[C---:B------:R-:W-:Y:S01]  /*1970*/  IADD3 R2, R11.reuse, -0xa, RZ ;  /* 0xfffffff60b027810 */ /* 0x040fe20007ffe0ff */
[----:B------:R3:W-:Y:S01]  /*1980*/  LDGSTS.E [R242+0x6000], [R122.64], !P4 ;  /* 0x060000007af27fae */ /* 0x0007e2000e121844 */
[C---:B------:R-:W-:Y:S01]  /*1990*/  IADD3 R3, R11.reuse, -0x6, RZ ;  /* 0xfffffffa0b037810 */ /* 0x040fe20007ffe0ff */
[----:B----4-:R-:W-:Y:S01]  /*19a0*/  IMAD.WIDE R210, R238, 0x4, R210 ;  /* 0x00000004eed27825 */ /* 0x010fe200078e02d2 */
[----:B------:R-:W-:Y:S01]  /*19b0*/  ISETP.GE.U32.AND P2, PT, R2, 0x7fffffb7, PT ;  /* 0x7fffffb70200780c */ /* 0x000fe20003f46070 */
[----:B------:R4:W-:Y:S01]  /*19c0*/  LDGSTS.E [R242+0x6800], [R202.64], !P5 ;  /* 0x06800000caf27fae */ /* 0x0009e2000e921844 */
[----:B------:R-:W-:Y:S01]  /*19d0*/  IADD3 R2, R11, -0x12, RZ ;  /* 0xffffffee0b027810 */ /* 0x000fe20007ffe0ff */
[----:B-1----:R-:W-:Y:S01]  /*19e0*/  IMAD.WIDE R208, R238, 0x4, R208 ;  /* 0x00000004eed07825 */ /* 0x002fe200078e02d0 */
[----:B------:R-:W-:Y:S01]  /*19f0*/  ISETP.GE.U32.AND P1, PT, R3, 0x7fffffbb, PT ;  /* 0x7fffffbb0300780c */ /* 0x000fe20003f26070 */
[----:B------:R1:W-:Y:S01]  /*1a00*/  LDGSTS.E [R242+0x7000], [R204.64], !P0 ;  /* 0x07000000ccf27fae */ /* 0x0003e2000c121844 */
[----:B------:R-:W-:Y:S01]  /*1a10*/  ISETP.GE.U32.AND P5, PT, R2, 0x7fffffaf, PT ;  /* 0x7fffffaf0200780c */ /* 0x000fe20003fa6070 */
[C---:B--2---:R-:W-:Y:S01]  /*1a20*/  IMAD.WIDE R206, R238.reuse, 0x4, R206 ;  /* 0x00000004eece7825 */ /* 0x044fe200078e02ce */
[C---:B------:R-:W-:Y:S01]  /*1a30*/  IADD3 R3, R11.reuse, -0xe, RZ ;  /* 0xfffffff20b037810 */ /* 0x040fe20007ffe0ff */
[----:B------:R2:W-:Y:S01]  /*1a40*/  LDGSTS.E [R242+0x7800], [R198.64], !P6 ;  /* 0x07800000c6f27fae */ /* 0x0005e2000f121844 */
[----:B------:R-:W-:Y:S01]  /*1a50*/  IADD3 R2, R11, -0x1a, RZ ;  /* 0xffffffe60b027810 */ /* 0x000fe20007ffe0ff */
[----:B---3--:R-:W-:Y:S01]  /*1a60*/  IMAD.WIDE R122, R238, 0x4, R122 ;  /* 0x00000004ee7a7825 */ /* 0x008fe200078e027a */
[----:B------:R-:W-:Y:S01]  /*1a70*/  ISETP.GE.U32.AND P4, PT, R3, 0x7fffffb3, PT ;  /* 0x7fffffb30300780c */ /* 0x000fe20003f86070 */
[----:B------:R3:W-:Y:S01]  /*1a80*/  LDGSTS.E [R241+0x200], [R200.64], !P3 ;  /* 0x00200000c8f17fae */ /* 0x0007e2000d921844 */
[----:B------:R-:W-:Y:S01]  /*1a90*/  ISETP.GE.U32.AND P6, PT, R2, 0x7fffffa7, PT ;  /* 0x7fffffa70200780c */ /* 0x000fe20003fc6070 */
[C---:B----4-:R-:W-:Y:S01]  /*1aa0*/  IMAD.WIDE R202, R238.reuse, 0x4, R202 ;  /* 0x00000004eeca7825 */ /* 0x050fe200078e02ca */
[C---:B------:R-:W-:Y:S01]  /*1ab0*/  IADD3 R3, R11.reuse, -0x16, RZ ;  /* 0xffffffea0b037810 */ /* 0x040fe20007ffe0ff */
        /* <DEDUP_REMOVED lines=9> */
[C---:B------:R-:W-:Y:S01]  /*1b50*/  IADD3 R3, R11.reuse, -0x22, RZ ;  /* 0xffffffde0b037810 */ /* 0x040fe20007ffe0ff */
[----:B---3--:R-:W-:Y:S01]  /*1b60*/  IMAD.WIDE R200, R238, 0x4, R200 ;  /* 0x00000004eec87825 */ /* 0x008fe200078e02c8 */
[----:B------:R-:W-:Y:S01]  /*1b70*/  ISETP.GE.U32.AND P2, PT, R2, 0x7fffff9b, PT ;  /* 0x7fffff9b0200780c */ /* 0x000fe20003f46070 */
[----:B------:R3:W-:Y:S01]  /*1b80*/  LDGSTS.E [R241+0x2200], [R192.64], !P5 ;  /* 0x02200000c0f17fae */ /* 0x0007e2000e921844 */
[----:B------:R-:W-:Y:S01]  /*1b90*/  IADD3 R2, R11, -0x2e, RZ ;  /* 0xffffffd20b027810 */ /* 0x000fe20007ffe0ff */
[----:B----4-:R-:W-:Y:S01]  /*1ba0*/  IMAD.WIDE R194, R238, 0x4, R194 ;  /* 0x00000004eec27825 */ /* 0x010fe200078e02c2 */
[----:B------:R-:W-:Y:S01]  /*1bb0*/  ISETP.GE.U32.AND P1, PT, R3, 0x7fffff9f, PT ;  /* 0x7fffff9f0300780c */ /* 0x000fe20003f26070 */
[----:B------:R4:W-:Y:S01]  /*1bc0*/  LDGSTS.E [R241+0x2a00], [R184.64], !P0 ;  /* 0x02a00000b8f17fae */ /* 0x0009e2000c121844 */
[----:B------:R-:W-:Y:S01]  /*1bd0*/  ISETP.GE.U32.AND P5, PT, R2, 0x7fffff93, PT ;  /* 0x7fffff930200780c */ /* 0x000fe20003fa6070 */
[C---:B-1----:R-:W-:Y:S01]  /*1be0*/  IMAD.WIDE R196, R238.reuse, 0x4, R196 ;  /* 0x00000004eec47825 */ /* 0x042fe200078e02c4 */
[C---:B------:R-:W-:Y:S01]  /*1bf0*/  IADD3 R2, R11.reuse, -0x36, RZ ;  /* 0xffffffca0b027810 */ /* 0x040fe20007ffe0ff */
[----:B------:R1:W-:Y:S01]  /*1c00*/  LDGSTS.E [R241+0x3200], [R186.64], !P6 ;  /* 0x03200000baf17fae */ /* 0x0003e2000f121844 */
[C---:B------:R-:W-:Y:S01]  /*1c10*/  IADD3 R3, R11.reuse, -0x2a, RZ ;  /* 0xffffffd60b037810 */ /* 0x040fe20007ffe0ff */
[----:B--2---:R-:W-:Y:S01]  /*1c20*/  IMAD.WIDE R190, R238, 0x4, R190 ;  /* 0x00000004eebe7825 */ /* 0x004fe200078e02be */
[----:B------:R-:W-:Y:S01]  /*1c30*/  ISETP.GE.U32.AND P6, PT, R2, 0x7fffff8b, PT ;  /* 0x7fffff8b0200780c */ /* 0x000fe20003fc6070 */
[----:B------:R2:W-:Y:S01]  /*1c40*/  LDGSTS.E [R241+0x3a00], [R180.64], !P3 ;  /* 0x03a00000b4f17fae */ /* 0x0005e2000d921844 */
[----:B------:R-:W-:Y:S01]  /*1c50*/  IADD3 R2, R11, -0x3a, RZ ;  /* 0xffffffc60b027810 */ /* 0x000fe20007ffe0ff */
[C---:B---3--:R-:W-:Y:S01]  /*1c60*/  IMAD.WIDE R192, R238.reuse, 0x4, R192 ;  /* 0x00000004eec07825 */ /* 0x048fe200078e02c0 */
[----:B------:R-:W-:Y:S01]  /*1c70*/  IABS R5, c[0x0][0x17c] ;  /* 0x00005f0000057a13 */ /* 0x000fe20000000000 */
[----:B------:R3:W-:Y:S01]  /*1c80*/  LDGSTS.E [R241+0x4200], [R182.64], !P1 ;  /* 0x04200000b6f17fae */ /* 0x0007e2000c921844 */
[----:B------:R-:W-:Y:S01]  /*1c90*/  ISETP.GE.U32.AND P4, PT, R3, 0x7fffff97, PT ;  /* 0x7fffff970300780c */ /* 0x000fe20003f86070 */
[----:B----4-:R-:W-:Y:S01]  /*1ca0*/  IMAD.WIDE R184, R238, 0x4, R184 ;  /* 0x00000004eeb87825 */ /* 0x010fe200078e02b8 */
[----:B------:R-:W-:Y:S01]  /*1cb0*/  ISETP.GE.U32.AND P3, PT, R2, 0x7fffff87, PT ;  /* 0x7fffff870200780c */ /* 0x000fe20003f66070 */
[----:B------:R4:W-:Y:S01]  /*1cc0*/  LDGSTS.E [R241+0x4a00], [R176.64], !P2 ;  /* 0x04a00000b0f17fae */ /* 0x0009e2000d121844 */
[C---:B------:R-:W-:Y:S01]  /*1cd0*/  IADD3 R3, R11.reuse, -0x32, RZ ;  /* 0xffffffce0b037810 */ /* 0x040fe20007ffe0ff */
[----:B------:R-:W5:Y:S01]  /*1ce0*/  I2F.RP R2, R5 ;  /* 0x0000000500027306 */ /* 0x000f620000209400 */
[----:B------:R-:W-:Y:S01]  /*1cf0*/  IADD3 R4, R11, -0x3, RZ ;  /* 0xfffffffd0b047810 */ /* 0x000fe20007ffe0ff */
[----:B-1----:R-:W-:Y:S01]  /*1d00*/  IMAD.WIDE R186, R238, 0x4, R186 ;  /* 0x00000004eeba7825 */ /* 0x002fe200078e02ba */
[----:B------:R-:W-:-:S02]  /*1d10*/  ISETP.GE.U32.AND P0, PT, R3, 0x7fffff8f, PT ;  /* 0x7fffff8f0300780c */ /* 0x000fc40003f06070 */
        /* <DEDUP_REMOVED lines=8> */
[----:B------:R-:W-:Y:S01]  /*1da0*/  IADD3 R4, R11, -0xb, RZ ;  /* 0xfffffff50b047810 */ /* 0x000fe20007ffe0ff */
[----:B----4-:R-:W-:Y:S01]  /*1db0*/  IMAD.WIDE R176, R238, 0x4, R176 ;  /* 0x00000004eeb07825 */ /* 0x010fe200078e02b0 */
[----:B------:R-:W-:Y:S01]  /*1dc0*/  ISETP.GE.U32.AND P4, PT, R3, 0x7fffffba, PT ;  /* 0x7fffffba0300780c */ /* 0x000fe20003f86070 */
[----:B-----5:R-:W3:Y:S01]  /*1dd0*/  MUFU.RCP R2, R2 ;  /* 0x0000000200027308 */ /* 0x020ee20000001000 */
[----:B------:R-:W-:Y:S01]  /*1de0*/  IADD3 R3, R11, -0xf, RZ ;  /* 0xfffffff10b037810 */ /* 0x000fe20007ffe0ff */
[----:B------:R4:W-:Y:S01]  /*1df0*/  LDGSTS.E [R241+0x6200], [R174.64], !P0 ;  /* 0x06200000aef17fae */ /* 0x0009e2000c121844 */
[----:B------:R-:W-:Y:S01]  /*1e00*/  ISETP.GE.U32.AND P5, PT, R4, 0x7fffffb6, PT ;  /* 0x7fffffb60400780c */ /* 0x000fe20003fa6070 */
[C---:B-1----:R-:W-:Y:S01]  /*1e10*/  IMAD.WIDE R178, R238.reuse, 0x4, R178 ;  /* 0x00000004eeb27825 */ /* 0x042fe200078e02b2 */
[----:B------:R-:W-:Y:S01]  /*1e20*/  ISETP.GE.U32.AND P0, PT, R3, 0x7fffffb2, PT ;  /* 0x7fffffb20300780c */ /* 0x000fe20003f06070 */
[----:B------:R1:W-:Y:S01]  /*1e30*/  LDGSTS.E [R241+0x6a00], [R168.64], !P6 ;  /* 0x06a00000a8f17fae */ /* 0x0003e2000f121844 */
[C---:B------:R-:W-:Y:S01]  /*1e40*/  IADD3 R3, R11.reuse, -0x13, RZ ;  /* 0xffffffed0b037810 */ /* 0x040fe20007ffe0ff */
[----:B--2---:R-:W-:Y:S01]  /*1e50*/  IMAD.WIDE R172, R238, 0x4, R172 ;  /* 0x00000004eeac7825 */ /* 0x004fe200078e02ac */
[----:B------:R-:W-:Y:S01]  /*1e60*/  IADD3 R4, R11, -0x17, RZ ;  /* 0xffffffe90b047810 */ /* 0x000fe20007ffe0ff */
[----:B------:R2:W-:Y:S01]  /*1e70*/  LDGSTS.E [R241+0x7200], [R170.64], !P3 ;  /* 0x07200000aaf17fae */ /* 0x0005e2000d921844 */
[----:B------:R-:W-:-:S02]  /*1e80*/  ISETP.GE.U32.AND P6, PT, R3, 0x7fffffae, PT ;  /* 0x7fffffae0300780c */ /* 0x000fc40003fc6070 */
[----:B------:R-:W-:Y:S01]  /*1e90*/  IADD3 R3, R11, -0x1b, RZ ;  /* 0xffffffe50b037810 */ /* 0x000fe20007ffe0ff */
[----:B------:R5:W-:Y:S01]  /*1ea0*/  LDGSTS.E [R241+0x7a00], [R164.64], !P1 ;  /* 0x07a00000a4f17fae */ /* 0x000be2000c921844 */
[----:B------:R-:W-:Y:S01]  /*1eb0*/  ISETP.GE.U32.AND P3, PT, R4, 0x7fffffaa, PT ;  /* 0x7fffffaa0400780c */ /* 0x000fe20003f66070 */
[C---:B----4-:R-:W-:Y:S01]  /*1ec0*/  IMAD.WIDE R174, R238.reuse, 0x4, R174 ;  /* 0x00000004eeae7825 */ /* 0x050fe200078e02ae */
[----:B------:R-:W-:Y:S01]  /*1ed0*/  ISETP.GE.U32.AND P1, PT, R3, 0x7fffffa6, PT ;  /* 0x7fffffa60300780c */ /* 0x000fe20003f26070 */
[----:B------:R4:W-:Y:S01]  /*1ee0*/  LDGSTS.E [R240+0x400], [R166.64], !P2 ;  /* 0x00400000a6f07fae */ /* 0x0009e2000d121844 */
[----:B------:R-:W-:Y:S01]  /*1ef0*/  IADD3 R3, R11, -0x1f, RZ ;  /* 0xffffffe10b037810 */ /* 0x000fe20007ffe0ff */
[----:B-1----:R-:W-:Y:S01]  /*1f00*/  IMAD.WIDE R168, R238, 0x4, R168 ;  /* 0x00000004eea87825 */ /* 0x002fe200078e02a8 */
[----:B---3--:R-:W-:Y:S01]  /*1f10*/  IADD3 R2, R2, 0xffffffe, RZ ;  /* 0x0ffffffe02027810 */ /* 0x008fe20007ffe0ff */
[----:B------:R1:W-:Y:S01]  /*1f20*/  LDGSTS.E [R240+0xc00], [R160.64], !P4 ;  /* 0x00c00000a0f07fae */ /* 0x0003e2000e121844 */
[----:B------:R-:W-:Y:S01]  /*1f30*/  ISETP.GE.U32.AND P2, PT, R3, 0x7fffffa2, PT ;  /* 0x7fffffa20300780c */ /* 0x000fe20003f46070 */
[C---:B--2---:R-:W-:Y:S01]  /*1f40*/  IMAD.WIDE R170, R238.reuse, 0x4, R170 ;  /* 0x00000004eeaa7825 */ /* 0x044fe200078e02aa */
[----:B------:R2:W3:Y:S01]  /*1f50*/  F2I.FTZ.U32.TRUNC.NTZ R3, R2 ;  /* 0x0000000200037305 */ /* 0x0004e2000021f000 */
[C---:B------:R-:W-:Y:S01]  /*1f60*/  IADD3 R4, R11.reuse, -0x23, RZ ;  /* 0xffffffdd0b047810 */ /* 0x040fe20007ffe0ff */
[----:B------:R3:W-:Y:S01]  /*1f70*/  LDGSTS.E [R240+0x1400], [R162.64], !P5 ;  /* 0x01400000a2f07fae */ /* 0x0007e2000e921844 */
[----:B------:R-:W-:Y:S01]  /*1f80*/  SHF.R.U32.HI R7, RZ, 0x6, R86 ;  /* 0x00000006ff077819 */ /* 0x000fe20000011656 */
[----:B-----5:R-:W-:Y:S01]  /*1f90*/  IMAD.WIDE R164, R238, 0x4, R164 ;  /* 0x00000004eea47825 */ /* 0x020fe200078e02a4 */
[----:B------:R-:W-:Y:S01]  /*1fa0*/  ISETP.GE.U32.AND P4, PT, R4, 0x7fffff9e, PT ;  /* 0x7fffff9e0400780c */ /* 0x000fe20003f86070 */
[----:B------:R5:W-:Y:S01]  /*1fb0*/  LDGSTS.E [R240+0x1c00], [R156.64], !P0 ;  /* 0x01c000009cf07fae */ /* 0x000be2000c121844 */
[C---:B------:R-:W-:Y:S01]  /*1fc0*/  IADD3 R4, R11.reuse, -0x2b, RZ ;  /* 0xffffffd50b047810 */ /* 0x040fe20007ffe0ff */
[C---:B----4-:R-:W-:Y:S01]  /*1fd0*/  IMAD.WIDE R166, R238.reuse, 0x4, R166 ;  /* 0x00000004eea67825 */ /* 0x050fe200078e02a6 */
[----:B--2---:R-:W-:Y:S01]  /*1fe0*/  IADD3 R2, R11, -0x2f, RZ ;  /* 0xffffffd10b027810 */ /* 0x004fe20007ffe0ff */
[----:B------:R2:W-:Y:S01]  /*1ff0*/  LDGSTS.E [R240+0x2400], [R158.64], !P6 ;  /* 0x024000009ef07fae */ /* 0x0005e2000f121844 */
[----:B------:R-:W-:Y:S01]  /*2000*/  SGXT.U32 R7, R7, 0x1 ;  /* 0x000000010707781a */ /* 0x000fe20000000000 */
[----:B-1----:R-:W-:Y:S01]  /*2010*/  IMAD.WIDE R160, R238, 0x4, R160 ;  /* 0x00000004eea07825 */ /* 0x002fe200078e02a0 */
[----:B------:R-:W-:Y:S01]  /*2020*/  ISETP.GE.U32.AND P6, PT, R2, 0x7fffff92, PT ;  /* 0x7fffff920200780c */ /* 0x000fe20003fc6070 */
[----:B------:R1:W-:Y:S01]  /*2030*/  LDGSTS.E [R240+0x2c00], [R152.64], !P3 ;  /* 0x02c0000098f07fae */ /* 0x0003e2000d921844 */
[----:B------:R-:W-:Y:S01]  /*2040*/  ISETP.GE.U32.AND P0, PT, R4, 0x7fffff96, PT ;  /* 0x7fffff960400780c */ /* 0x000fe20003f06070 */
[--C-:B---3--:R-:W-:Y:S01]  /*2050*/  IMAD.MOV R4, RZ, RZ, -R3.reuse ;  /* 0x000000ffff047224 */ /* 0x108fe200078e0a03 */
[C---:B------:R-:W-:Y:S01]  /*2060*/  IADD3 R2, R11.reuse, -0x33, RZ ;  /* 0xffffffcd0b027810 */ /* 0x040fe20007ffe0ff */
[----:B------:R3:W-:Y:S01]  /*2070*/  LDGSTS.E [R240+0x3400], [R154.64], !P1 ;  /* 0x034000009af07fae */ /* 0x0007e2000c921844 */
[----:B------:R-:W-:Y:S01]  /*2080*/  LOP3.LUT R7, R0, R7, RZ, 0xfc, !PT ;  /* 0x0000000700077212 */ /* 0x000fe200078efcff */
[----:B------:R-:W-:Y:S01]  /*2090*/  IMAD R9, R4, R5, RZ ;  /* 0x0000000504097224 */ /* 0x000fe200078e02ff */
[----:B------:R-:W-:Y:S01]  /*20a0*/  ISETP.GE.U32.AND P3, PT, R2, 0x7fffff8e, PT ;  /* 0x7fffff8e0200780c */ /* 0x000fe20003f66070 */
[----:B------:R-:W-:Y:S01]  /*20b0*/  IMAD.MOV.U32 R2, RZ, RZ, RZ ;  /* 0x000000ffff027224 */ /* 0x000fe200078e00ff */
[----:B------:R-:W-:Y:S01]  /*20c0*/  IADD3 R6, R11, -0x27, RZ ;  /* 0xffffffd90b067810 */ /* 0x000fe20007ffe0ff */
[----:B------:R4:W-:Y:S01]  /*20d0*/  LDGSTS.E [R240+0x3c00], [R148.64], !P2 ;  /* 0x03c0000094f07fae */ /* 0x0009e2000d121844 */
[----:B------:R-:W-:Y:S01]  /*20e0*/  IABS R4, R7 ;  /* 0x0000000700047213 */ /* 0x000fe20000000000 */
[----:B------:R-:W-:Y:S01]  /*20f0*/  IMAD.HI.U32 R2, R3, R9, R2 ;  /* 0x0000000903027227 */ /* 0x000fe200078e0002 */
[----:B------:R-:W-:Y:S01]  /*2100*/  LOP3.LUT R12, R7, 0x2, RZ, 0xfc, !PT ;  /* 0x00000002070c7812 */ /* 0x000fe200078efcff */
[----:B------:R1:W-:Y:S01]  /*2110*/  LDGSTS.E [R240+0x4400], [R150.64], !P4 ;  /* 0x0440000096f07fae */ /* 0x0003e2000e121844 */
[----:B------:R-:W-:Y:S01]  /*2120*/  ISETP.GE.U32.AND P5, PT, R6, 0x7fffff9a, PT ;  /* 0x7fffff9a0600780c */ /* 0x000fe20003fa6070 */
[----:B------:R-:W-:Y:S01]  /*2130*/  IMAD.MOV.U32 R9, RZ, RZ, R4 ;  /* 0x000000ffff097224 */ /* 0x000fe200078e0004 */
[----:B------:R-:W-:Y:S01]  /*2140*/  IADD3 R3, R11, -0x37, RZ ;  /* 0xffffffc90b037810 */ /* 0x000fe20007ffe0ff */
[----:B------:R-:W-:Y:S01]  /*2150*/  IMAD.WIDE R162, R238, 0x4, R162 ;  /* 0x00000004eea27825 */ /* 0x000fe200078e02a2 */
[----:B------:R-:W-:-:S02]  /*2160*/  IABS R70, R12 ;  /* 0x0000000c00467213 */ /* 0x000fc40000000000 */
[----:B------:R-:W-:Y:S01]  /*2170*/  IADD3 R6, R11, -0x3b, RZ ;  /* 0xffffffc50b067810 */ /* 0x000fe20007ffe0ff */
[----:B-----5:R-:W-:Y:S01]  /*2180*/  IMAD.WIDE R156, R238, 0x4, R156 ;  /* 0x00000004ee9c7825 */ /* 0x020fe200078e029c */
[----:B------:R-:W-:Y:S02]  /*2190*/  ISETP.GE.U32.AND P1, PT, R3, 0x7fffff8a, PT ;  /* 0x7fffff8a0300780c */ /* 0x000fe40003f26070 */
[----:B------:R-:W-:Y:S01]  /*21a0*/  ISETP.GE.U32.AND P2, PT, R6, 0x7fffff86, PT ;  /* 0x7fffff860600780c */ /* 0x000fe20003f46070 */
[C---:B------:R-:W-:Y:S01]  /*21b0*/  IMAD.HI.U32 R3, R2.reuse, R9, RZ ;  /* 0x0000000902037227 */ /* 0x040fe200078e00ff */
[----:B------:R-:W-:Y:S01]  /*21c0*/  IADD3 R6, R11, -0x3f, RZ ;  /* 0xffffffc10b067810 */ /* 0x000fe20007ffe0ff */
[----:B------:R5:W-:Y:S01]  /*21d0*/  LDGSTS.E [R240+0x4c00], [R144.64], !P5 ;  /* 0x04c0000090f07fae */ /* 0x000be2000e921844 */
[C---:B------:R-:W-:Y:S01]  /*21e0*/  LOP3.LUT R13, R7.reuse, 0x4, RZ, 0xfc, !PT ;  /* 0x00000004070d7812 */ /* 0x040fe200078efcff */
[----:B------:R-:W-:Y:S01]  /*21f0*/  IMAD.HI.U32 R4, R2, R70, RZ ;  /* 0x0000004602047227 */ /* 0x000fe200078e00ff */
[----:B------:R-:W-:Y:S01]  /*2200*/  ISETP.GE.U32.AND P4, PT, R6, 0x7fffff82, PT ;  /* 0x7fffff820600780c */ /* 0x000fe20003f86070 */
[----:B------:R1:W-:Y:S01]  /*2210*/  LDGSTS.E [R240+0x5400], [R146.64], !P0 ;  /* 0x0540000092f07fae */ /* 0x0003e2000c121844 */
[----:B------:R-:W-:Y:S01]  /*2220*/  IABS R6, R13 ;  /* 0x0000000d00067213 */ /* 0x000fe20000000000 */
[----:B------:R-:W-:Y:S01]  /*2230*/  IMAD.MOV R10, RZ, RZ, -R3 ;  /* 0x000000ffff0a7224 */ /* 0x000fe200078e0a03 */
[----:B------:R-:W-:Y:S01]  /*2240*/  LOP3.LUT R14, R7, 0x6, RZ, 0xfc, !PT ;  /* 0x00000006070e7812 */ /* 0x000fe200078efcff */
[----:B------:R-:W-:Y:S01]  /*2250*/  IMAD.MOV R3, RZ, RZ, -R4 ;  /* 0x000000ffff037224 */ /* 0x000fe200078e0a04 */
[----:B------:R1:W-:Y:S01]  /*2260*/  LDGSTS.E [R240+0x5c00], [R140.64], !P6 ;  /* 0x05c000008cf07fae */ /* 0x0003e2000f121844 */
[C---:B------:R-:W-:Y:S01]  /*2270*/  IMAD R4, R5.reuse, R10, R9 ;  /* 0x0000000a05047224 */ /* 0x040fe200078e0209 */
[----:B------:R-:W-:Y:S01]  /*2280*/  IABS R30, R14 ;  /* 0x0000000e001e7213 */ /* 0x000fe20000000000 */
[----:B------:R-:W-:Y:S01]  /*2290*/  IMAD R70, R5, R3, R70 ;  /* 0x0000000305467224 */ /* 0x000fe200078e0246 */
[----:B------:R-:W-:Y:S01]  /*22a0*/  IADD3 R3, R11, -0x4, RZ ;  /* 0xfffffffc0b037810 */ /* 0x000fe20007ffe0ff */
[----:B------:R-:W-:Y:S01]  /*22b0*/  IMAD.MOV.U32 R9, RZ, RZ, R6 ;  /* 0x000000ffff097224 */ /* 0x000fe200078e0006 */
[----:B------:R-:W-:Y:S01]  /*22c0*/  ISETP.GT.U32.AND P5, PT, R5, R4, PT ;  /* 0x000000040500720c */ /* 0x000fe20003fa4070 */
[----:B------:R1:W-:Y:S01]  /*22d0*/  LDGSTS.E [R240+0x6400], [R142.64], !P3 ;  /* 0x064000008ef07fae */ /* 0x0003e2000d921844 */
[----:B------:R-:W-:Y:S01]  /*22e0*/  ISETP.GE.U32.AND P0, PT, R3, 0x7fffffbd, PT ;  /* 0x7fffffbd0300780c */ /* 0x000fe20003f06070 */
[C---:B------:R-:W-:Y:S01]  /*22f0*/  IMAD.HI.U32 R3, R2.reuse, R9, RZ ;  /* 0x0000000902037227 */ /* 0x040fe200078e00ff */
[----:B------:R-:W-:Y:S01]  /*2300*/  ISETP.GT.U32.AND P6, PT, R5, R70, PT ;  /* 0x000000460500720c */ /* 0x000fe20003fc4070 */
[----:B------:R1:W-:Y:S01]  /*2310*/  LDGSTS.E [R240+0x6c00], [R136.64], !P1 ;  /* 0x06c0000088f07fae */ /* 0x0003e2000c921844 */
[----:B------:R-:W-:Y:S01]  /*2320*/  IADD3 R6, R11, -0x8, RZ ;  /* 0xfffffff80b067810 */ /* 0x000fe20007ffe0ff */
[----:B------:R-:W-:Y:S01]  /*2330*/  IMAD.MOV R10, RZ, RZ, -R3 ;  /* 0x000000ffff0a7224 */ /* 0x000fe200078e0a03 */
[----:B------:R-:W-:Y:S01]  /*2340*/  LOP3.LUT R15, R7, 0x8, RZ, 0xfc, !PT ;  /* 0x00000008070f7812 */ /* 0x000fe200078efcff */
[----:B------:R-:W-:Y:S01]  /*2350*/  IMAD.HI.U32 R3, R2, R30, RZ ;  /* 0x0000001e02037227 */ /* 0x000fe200078e00ff */
[----:B------:R-:W-:Y:S01]  /*2360*/  ISETP.GE.U32.AND P3, PT, R6, 0x7fffffb9, PT ;  /* 0x7fffffb90600780c */ /* 0x000fe20003f66070 */
[----:B------:R1:W-:Y:S01]  /*2370*/  LDGSTS.E [R240+0x7400], [R138.64], !P2 ;  /* 0x074000008af07fae */ /* 0x0003e2000d121844 */
[----:B------:R-:W-:Y:S01]  /*2380*/  IABS R68, R15 ;  /* 0x0000000f00447213 */ /* 0x000fe20000000000 */
[----:B------:R-:W-:Y:S01]  /*2390*/  IMAD R6, R5, R10, R9 ;  /* 0x0000000a05067224 */ /* 0x000fe200078e0209 */
[----:B------:R-:W-:Y:S01]  /*23a0*/  ISETP.GE.AND P2, PT, R12, RZ, PT ;  /* 0x000000ff0c00720c */ /* 0x000fe20003f46270 */
[--C-:B------:R-:W-:Y:S01]  /*23b0*/  @!P5 IMAD.IADD R4, R4, 0x1, -R5.reuse ;  /* 0x000000010404d824 */ /* 0x100fe200078e0a05 */
[----:B------:R-:W-:Y:S01]  /*23c0*/  LOP3.LUT R16, R7, 0xa, RZ, 0xfc, !PT ;  /* 0x0000000a07107812 */ /* 0x000fe200078efcff */
[----:B------:R-:W-:Y:S01]  /*23d0*/  @!P6 IMAD.IADD R70, R70, 0x1, -R5 ;  /* 0x000000014646e824 */ /* 0x000fe200078e0a05 */
[C---:B------:R-:W-:Y:S01]  /*23e0*/  ISETP.GT.U32.AND P6, PT, R5.reuse, R6, PT ;  /* 0x000000060500720c */ /* 0x040fe20003fc4070 */
[----:B------:R-:W-:Y:S01]  /*23f0*/  IMAD.MOV R3, RZ, RZ, -R3 ;  /* 0x000000ffff037224 */ /* 0x000fe200078e0a03 */
[C---:B------:R-:W-:Y:S01]  /*2400*/  ISETP.GT.U32.AND P5, PT, R5.reuse, R4, PT ;  /* 0x000000040500720c */ /* 0x040fe20003fa4070 */
[----:B------:R1:W-:Y:S01]  /*2410*/  LDGSTS.E [R240+0x7c00], [R132.64], !P4 ;  /* 0x07c0000084f07fae */ /* 0x0003e2000e121844 */
[C---:B------:R-:W-:Y:S01]  /*2420*/  ISETP.GT.U32.AND P1, PT, R5.reuse, R70, PT ;  /* 0x000000460500720c */ /* 0x040fe20003f24070 */
[----:B------:R-:W-:Y:S01]  /*2430*/  IMAD R30, R5, R3, R30 ;  /* 0x00000003051e7224 */ /* 0x000fe200078e021e */
[----:B------:R-:W-:Y:S01]  /*2440*/  IADD3 R9, R11, -0xc, RZ ;  /* 0xfffffff40b097810 */ /* 0x000fe20007ffe0ff */
[----:B------:R-:W-:Y:S01]  /*2450*/  IMAD.HI.U32 R3, R2, R68, RZ ;  /* 0x0000004402037227 */ /* 0x000fe200078e00ff */
[----:B------:R-:W-:Y:S01]  /*2460*/  IABS R66, R16 ;  /* 0x0000001000427213 */ /* 0x000fe20000000000 */
[----:B------:R1:W-:Y:S01]  /*2470*/  LDGSTS.E [R188+0x600], [R134.64], !P0 ;  /* 0x0060000086bc7fae */ /* 0x0003e2000c121844 */
[C---:B------:R-:W-:Y:S01]  /*2480*/  LOP3.LUT R17, R7.reuse, 0xc, RZ, 0xfc, !PT ;  /* 0x0000000c07117812 */ /* 0x040fe200078efcff */
[----:B------:R-:W-:Y:S01]  /*2490*/  IMAD.MOV R3, RZ, RZ, -R3 ;  /* 0x000000ffff037224 */ /* 0x000fe200078e0a03 */
[----:B------:R-:W-:Y:S01]  /*24a0*/  ISETP.GE.AND P4, PT, R14, RZ, PT ;  /* 0x000000ff0e00720c */ /* 0x000fe20003f86270 */
[--C-:B------:R-:W-:Y:S01]  /*24b0*/  @!P6 IMAD.IADD R6, R6, 0x1, -R5.reuse ;  /* 0x000000010606e824 */ /* 0x100fe200078e0a05 */
[----:B------:R-:W-:Y:S01]  /*24c0*/  IABS R10, R17 ;  /* 0x00000011000a7213 */ /* 0x000fe20000000000 */
[--C-:B------:R-:W-:Y:S01]  /*24d0*/  @!P5 IMAD.IADD R4, R4, 0x1, -R5.reuse ;  /* 0x000000010404d824 */ /* 0x100fe200078e0a05 */
[----:B------:R-:W-:Y:S01]  /*24e0*/  ISETP.GE.AND P5, PT, R7, RZ, PT ;  /* 0x000000ff0700720c */ /* 0x000fe20003fa6270 */
[C---:B------:R-:W-:Y:S01]  /*24f0*/  IMAD R68, R5.reuse, R3, R68 ;  /* 0x0000000305447224 */ /* 0x040fe200078e0244 */
[----:B------:R-:W-:Y:S01]  /*2500*/  ISETP.GT.U32.AND P6, PT, R5, R6, PT ;  /* 0x000000060500720c */ /* 0x000fe20003fc4070 */
[----:B------:R-:W-:Y:S01]  /*2510*/  @!P1 IMAD.IADD R70, R70, 0x1, -R5 ;  /* 0x0000000146469824 */ /* 0x000fe200078e0a05 */
[----:B------:R-:W-:Y:S01]  /*2520*/  ISETP.GE.U32.AND P1, PT, R9, 0x7fffffb5, PT ;  /* 0x7fffffb50900780c */ /* 0x000fe20003f26070 */
[----:B------:R-:W-:Y:S01]  /*2530*/  IMAD.HI.U32 R9, R2, R66, RZ ;  /* 0x0000004202097227 */ /* 0x000fe200078e00ff */
[C---:B------:R-:W-:Y:S01]  /*2540*/  LOP3.LUT R18, R7.reuse, 0x10, RZ, 0xfc, !PT ;  /* 0x0000001007127812 */ /* 0x040fe200078efcff */
[----:B------:R1:W-:Y:S01]  /*2550*/  LDGSTS.E [R188+0xe00], [R128.64], !P3 ;  /* 0x00e0000080bc7fae */ /* 0x0003e2000d921844 */
[----:B------:R-:W-:Y:S01]  /*2560*/  LOP3.LUT R19, R7, 0x16, RZ, 0xfc, !PT ;  /* 0x0000001607137812 */ /* 0x000fe200078efcff */
[----:B------:R-:W-:Y:S01]  /*2570*/  @!P2 IMAD.MOV R70, RZ, RZ, -R70 ;  /* 0x000000ffff46a224 */ /* 0x000fe200078e0a46 */
[----:B------:R-:W-:Y:S01]  /*2580*/  ISETP.GE.AND P2, PT, R13, RZ, PT ;  /* 0x000000ff0d00720c */ /* 0x000fe20003f46270 */
[----:B------:R-:W-:Y:S01]  /*2590*/  IMAD.MOV R9, RZ, RZ, -R9 ;  /* 0x000000ffff097224 */ /* 0x000fe200078e0a09 */
[----:B------:R-:W-:Y:S01]  /*25a0*/  LOP3.LUT R13, R7, 0xe, RZ, 0xfc, !PT ;  /* 0x0000000e070d7812 */ /* 0x000fe200078efcff */
[----:B------:R-:W-:Y:S01]  /*25b0*/  @!P5 IMAD.MOV R4, RZ, RZ, -R4 ;  /* 0x000000ffff04d224 */ /* 0x000fe200078e0a04 */
[C---:B------:R-:W-:Y:S01]  /*25c0*/  ISETP.GT.U32.AND P5, PT, R5.reuse, R30, PT ;  /* 0x0000001e0500720c */ /* 0x040fe20003fa4070 */
[----:B------:R-:W-:Y:S01]  /*25d0*/  @!P6 IMAD.IADD R6, R6, 0x1, -R5 ;  /* 0x000000010606e824 */ /* 0x000fe200078e0a05 */
[C---:B------:R-:W-:Y:S01]  /*25e0*/  ISETP.GT.U32.AND P6, PT, R5.reuse, R68, PT ;  /* 0x000000440500720c */ /* 0x040fe20003fc4070 */
[C---:B------:R-:W-:Y:S01]  /*25f0*/  IMAD R66, R5.reuse, R9, R66 ;  /* 0x0000000905427224 */ /* 0x040fe200078e0242 */
[----:B------:R-:W-:Y:S01]  /*2600*/  IABS R64, R13 ;  /* 0x0000000d00407213 */ /* 0x000fe20000000000 */
[C---:B------:R-:W-:Y:S01]  /*2610*/  IMAD.HI.U32 R3, R2.reuse, R10, RZ ;  /* 0x0000000a02037227 */ /* 0x040fe200078e00ff */
[----:B------:R-:W-:Y:S01]  /*2620*/  IABS R12, R18 ;  /* 0x00000012000c7213 */ /* 0x000fe20000000000 */
[----:B------:R1:W-:Y:S01]  /*2630*/  LDGSTS.E [R188+0x1600], [R130.64], !P1 ;  /* 0x0160000082bc7fae */ /* 0x0003e2000c921844 */
[----:B------:R-:W-:Y:S01]  /*2640*/  IABS R60, R19 ;  /* 0x00000013003c7213 */ /* 0x000fe20000000000 */
[----:B------:R-:W-:Y:S01]  /*2650*/  @!P2 IMAD.MOV R6, RZ, RZ, -R6 ;  /* 0x000000ffff06a224 */ /* 0x000fe200078e0a06 */
[----:B------:R-:W-:Y:S01]  /*2660*/  ISETP.GT.U32.AND P2, PT, R5, R66, PT ;  /* 0x000000420500720c */ /* 0x000fe20003f44070 */
[----:B------:R-:W-:Y:S01]  /*2670*/  IMAD.HI.U32 R9, R2, R64, RZ ;  /* 0x0000004002097227 */ /* 0x000fe200078e00ff */
[----:B------:R-:W-:-:S02]  /*2680*/  LOP3.LUT R21, R7, 0x26, RZ, 0xfc, !PT ;  /* 0x0000002607157812 */ /* 0x000fc400078efcff */
[----:B------:R-:W-:Y:S01]  /*2690*/  LOP3.LUT R20, R7, 0x2e, RZ, 0xfc, !PT ;  /* 0x0000002e07147812 */ /* 0x000fe200078efcff */
[--C-:B------:R-:W-:Y:S01]  /*26a0*/  @!P5 IMAD.IADD R30, R30, 0x1, -R5.reuse ;  /* 0x000000011e1ed824 */ /* 0x100fe200078e0a05 */
[----:B------:R-:W-:Y:S01]  /*26b0*/  IABS R50, R21 ;  /* 0x0000001500327213 */ /* 0x000fe20000000000 */
[----:B------:R-:W-:Y:S01]  /*26c0*/  @!P6 IMAD.IADD R68, R68, 0x1, -R5 ;  /* 0x000000014444e824 */ /* 0x000fe200078e0a05 */
[----:B------:R-:W-:Y:S01]  /*26d0*/  IABS R228, R20 ;  /* 0x0000001400e47213 */ /* 0x000fe20000000000 */
[----:B------:R-:W-:Y:S01]  /*26e0*/  IMAD.MOV R3, RZ, RZ, -R3 ;  /* 0x000000ffff037224 */ /* 0x000fe200078e0a03 */
[C---:B------:R-:W-:Y:S01]  /*26f0*/  ISETP.GT.U32.AND P5, PT, R5.reuse, R30, PT ;  /* 0x0000001e0500720c */ /* 0x040fe20003fa4070 */
[----:B------:R-:W-:Y:S01]  /*2700*/  IMAD.MOV R9, RZ, RZ, -R9 ;  /* 0x000000ffff097224 */ /* 0x000fe200078e0a09 */
[C---:B------:R-:W-:Y:S01]  /*2710*/  ISETP.GT.U32.AND P6, PT, R5.reuse, R68, PT ;  /* 0x000000440500720c */ /* 0x040fe20003fc4070 */
[----:B------:R-:W-:Y:S01]  /*2720*/  IMAD R10, R5, R3, R10 ;  /* 0x00000003050a7224 */ /* 0x000fe200078e020a */
[----:B------:R-:W-:Y:S01]  /*2730*/  IADD3 R43, R11, -0x41, RZ ;  /* 0xffffffbf0b2b7810 */ /* 0x000fe20007ffe0ff */
[----:B------:R-:W-:-:S02]  /*2740*/  @!P2 IMAD.IADD R66, R66, 0x1, -R5 ;  /* 0x000000014242a824 */ /* 0x000fc400078e0a05 */
[----:B------:R-:W-:Y:S01]  /*2750*/  IMAD R64, R5, R9, R64 ;  /* 0x0000000905407224 */ /* 0x000fe200078e0240 */
[----:B------:R-:W-:Y:S01]  /*2760*/  IADD3 R9, R11, -0x10, RZ ;  /* 0xfffffff00b097810 */ /* 0x000fe20007ffe0ff */
[----:B------:R-:W-:Y:S01]  /*2770*/  IMAD.HI.U32 R3, R2, R12, RZ ;  /* 0x0000000c02037227 */ /* 0x000fe200078e00ff */
[----:B------:R-:W-:-:S03]  /*2780*/  ISETP.GT.U32.AND P2, PT, R5, R66, PT ;  /* 0x000000420500720c */ /* 0x000fc60003f44070 */
[--C-:B------:R-:W-:Y:S01]  /*2790*/  @!P5 IMAD.IADD R30, R30, 0x1, -R5.reuse ;  /* 0x000000011e1ed824 */ /* 0x100fe200078e0a05 */
[----:B------:R-:W-:Y:S01]  /*27a0*/  ISETP.GE.AND P5, PT, R15, RZ, PT ;  /* 0x000000ff0f00720c */ /* 0x000fe20003fa6270 */
[----:B------:R-:W-:Y:S01]  /*27b0*/  @!P6 IMAD.IADD R68, R68, 0x1, -R5 ;  /* 0x000000014444e824 */ /* 0x000fe200078e0a05 */
[C---:B------:R-:W-:Y:S01]  /*27c0*/  ISETP.GT.U32.AND P6, PT, R5.reuse, R10, PT ;  /* 0x0000000a0500720c */ /* 0x040fe20003fc4070 */
[----:B------:R-:W-:Y:S01]  /*27d0*/  @!P4 IMAD.MOV R30, RZ, RZ, -R30 ;  /* 0x000000ffff1ec224 */ /* 0x000fe200078e0a1e */
[----:B------:R-:W-:Y:S01]  /*27e0*/  ISETP.GT.U32.AND P4, PT, R5, R64, PT ;  /* 0x000000400500720c */ /* 0x000fe20003f84070 */
[----:B------:R-:W-:Y:S01]  /*27f0*/  IMAD.MOV R3, RZ, RZ, -R3 ;  /* 0x000000ffff037224 */ /* 0x000fe200078e0a03 */
[----:B------:R-:W-:Y:S01]  /*2800*/  LOP3.LUT R15, R7, 0x12, RZ, 0xfc, !PT ;  /* 0x00000012070f7812 */ /* 0x000fe200078efcff */
[----:B--2---:R-:W-:-:S03]  /*2810*/  IMAD.WIDE R158, R238, 0x4, R158 ;  /* 0x00000004ee9e7825 */ /* 0x004fc600078e029e */
[----:B------:R-:W-:Y:S01]  /*2820*/  IABS R62, R15 ;  /* 0x0000000f003e7213 */ /* 0x000fe20000000000 */
[----:B------:R-:W-:Y:S02]  /*2830*/  IMAD R12, R5, R3, R12 ;  /* 0x00000003050c7224 */ /* 0x000fe400078e020c */
[--C-:B------:R-:W-:Y:S01]  /*2840*/  @!P2 IMAD.IADD R66, R66, 0x1, -R5.reuse ;  /* 0x000000014242a824 */ /* 0x100fe200078e0a05 */
[----:B------:R-:W-:Y:S01]  /*2850*/  ISETP.GE.AND P2, PT, R17, RZ, PT ;  /* 0x000000ff1100720c */ /* 0x000fe20003f46270 */
[--C-:B------:R-:W-:Y:S01]  /*2860*/  @!P6 IMAD.IADD R10, R10, 0x1, -R5.reuse ;  /* 0x000000010a0ae824 */ /* 0x100fe200078e0a05 */
[----:B------:R-:W-:Y:S01]  /*2870*/  ISETP.GT.U32.AND P6, PT, R5, R12, PT ;  /* 0x0000000c0500720c */ /* 0x000fe20003fc4070 */
[----:B------:R-:W-:Y:S01]  /*2880*/  @!P4 IMAD.IADD R64, R64, 0x1, -R5 ;  /* 0x000000014040c824 */ /* 0x000fe200078e0a05 */
[----:B------:R-:W-:Y:S01]  /*2890*/  LOP3.LUT R17, R7, 0x14, RZ, 0xfc, !PT ;  /* 0x0000001407117812 */ /* 0x000fe200078efcff */
[----:B------:R-:W-:Y:S01]  /*28a0*/  IMAD.HI.U32 R3, R2, R62, RZ ;  /* 0x0000003e02037227 */ /* 0x000fe200078e00ff */
[----:B------:R-:W-:-:S02]  /*28b0*/  ISETP.GT.U32.AND P4, PT, R5, R10, PT ;  /* 0x0000000a0500720c */ /* 0x000fc40003f84070 */
[----:B------:R-:W-:Y:S01]  /*28c0*/  IABS R14, R17 ;  /* 0x00000011000e7213 */ /* 0x000fe20000000000 */
[----:B------:R-:W-:Y:S01]  /*28d0*/  IMAD.MOV R3, RZ, RZ, -R3 ;  /* 0x000000ffff037224 */ /* 0x000fe200078e0a03 */
[C---:B------:R-:W-:Y:S01]  /*28e0*/  ISETP.GT.U32.AND P0, PT, R5.reuse, R64, PT ;  /* 0x000000400500720c */ /* 0x040fe20003f04070 */
[----:B------:R-:W-:Y:S01]  /*28f0*/  @!P5 IMAD.MOV R68, RZ, RZ, -R68 ;  /* 0x000000ffff44d224 */ /* 0x000fe200078e0a44 */
[----:B------:R-:W-:Y:S01]  /*2900*/  ISETP.GE.AND P5, PT, R16, RZ, PT ;  /* 0x000000ff1000720c */ /* 0x000fe20003fa6270 */
[----:B------:R-:W-:Y:S02]  /*2910*/  IMAD R62, R5, R3, R62 ;  /* 0x00000003053e7224 */ /* 0x000fe400078e023e */
[----:B------:R-:W-:-:S04]  /*2920*/  IMAD.HI.U32 R3, R2, R14, RZ ;  /* 0x0000000e02037227 */ /* 0x000fc800078e00ff */
[--C-:B------:R-:W-:Y:S02]  /*2930*/  @!P6 IMAD.IADD R12, R12, 0x1, -R5.reuse ;  /* 0x000000010c0ce824 */ /* 0x100fe400078e0a05 */
[----:B------:R-:W-:Y:S01]  /*2940*/  @!P4 IMAD.IADD R10, R10, 0x1, -R5 ;  /* 0x000000010a0ac824 */ /* 0x000fe200078e0a05 */
[C---:B------:R-:W-:Y:S01]  /*2950*/  ISETP.GT.U32.AND P4, PT, R5.reuse, R62, PT ;  /* 0x0000003e0500720c */ /* 0x040fe20003f84070 */
[----:B------:R-:W-:Y:S01]  /*2960*/  IMAD.MOV R3, RZ, RZ, -R3 ;  /* 0x000000ffff037224 */ /* 0x000fe200078e0a03 */
[----:B------:R-:W-:Y:S01]  /*2970*/  ISETP.GT.U32.AND P6, PT, R5, R12, PT ;  /* 0x0000000c0500720c */ /* 0x000fe20003fc4070 */
[----:B------:R-:W-:Y:S01]  /*2980*/  @!P2 IMAD.MOV R10, RZ, RZ, -R10 ;  /* 0x000000ffff0aa224 */ /* 0x000fe200078e0a0a */
[----:B------:R-:W-:Y:S01]  /*2990*/  ISETP.GE.AND P2, PT, R13, RZ, PT ;  /* 0x000000ff0d00720c */ /* 0x000fe20003f46270 */
[----:B------:R-:W-:Y:S01]  /*29a0*/  IMAD R14, R5, R3, R14 ;  /* 0x00000003050e7224 */ /* 0x000fe200078e020e */
[----:B------:R-:W-:Y:S01]  /*29b0*/  LOP3.LUT R13, R7, 0x1a, RZ, 0xfc, !PT ;  /* 0x0000001a070d7812 */ /* 0x000fe200078efcff */
[----:B------:R-:W-:-:S03]  /*29c0*/  IMAD.HI.U32 R3, R2, R60, RZ ;  /* 0x0000003c02037227 */ /* 0x000fc600078e00ff */
[----:B------:R-:W-:Y:S01]  /*29d0*/  IABS R16, R13 ;  /* 0x0000000d00107213 */ /* 0x000fe20000000000 */
[----:B------:R-:W-:Y:S02]  /*29e0*/  IMAD.MOV R3, RZ, RZ, -R3 ;  /* 0x000000ffff037224 */ /* 0x000fe400078e0a03 */
[--C-:B------:R-:W-:Y:S01]  /*29f0*/  @!P0 IMAD.IADD R64, R64, 0x1, -R5.reuse ;  /* 0x0000000140408824 */ /* 0x100fe200078e0a05 */
[C---:B------:R-:W-:Y:S01]  /*2a00*/  ISETP.GT.U32.AND P0, PT, R5.reuse, R14, PT ;  /* 0x0000000e0500720c */ /* 0x040fe20003f04070 */
[----:B------:R-:W-:Y:S02]  /*2a10*/  IMAD R60, R5, R3, R60 ;  /* 0x00000003053c7224 */ /* 0x000fe400078e023c */
[--C-:B------:R-:W-:Y:S01]  /*2a20*/  @!P6 IMAD.IADD R12, R12, 0x1, -R5.reuse ;  /* 0x000000010c0ce824 */ /* 0x100fe200078e0a05 */
[----:B------:R-:W-:Y:S01]  /*2a30*/  ISETP.GE.AND P6, PT, R18, RZ, PT ;  /* 0x000000ff1200720c */ /* 0x000fe20003fc6270 */
[----:B------:R-:W-:Y:S01]  /*2a40*/  @!P2 IMAD.MOV R64, RZ, RZ, -R64 ;  /* 0x000000ffff40a224 */ /* 0x000fe200078e0a40 */
[----:B------:R-:W-:Y:S01]  /*2a50*/  LOP3.LUT R18, R7, 0x18, RZ, 0xfc, !PT ;  /* 0x0000001807127812 */ /* 0x000fe200078efcff */
[----:B------:R-:W-:Y:S01]  /*2a60*/  @!P4 IMAD.IADD R62, R62, 0x1, -R5 ;  /* 0x000000013e3ec824 */ /* 0x000fe200078e0a05 */
[----:B------:R-:W-:Y:S01]  /*2a70*/  ISETP.GT.U32.AND P2, PT, R5, R60, PT ;  /* 0x0000003c0500720c */ /* 0x000fe20003f44070 */
[----:B------:R-:W-:Y:S01]  /*2a80*/  @!P5 IMAD.MOV R66, RZ, RZ, -R66 ;  /* 0x000000ffff42d224 */ /* 0x000fe200078e0a42 */
[----:B------:R-:W-:Y:S01]  /*2a90*/  IABS R58, R18 ;  /* 0x00000012003a7213 */ /* 0x000fe20000000000 */
[----:B-1----:R-:W-:Y:S01]  /*2aa0*/  IMAD.WIDE R152, R238, 0x4, R152 ;  /* 0x00000004ee987825 */ /* 0x002fe200078e0298 */
[----:B------:R-:W-:-:S02]  /*2ab0*/  ISETP.GE.AND P4, PT, R15, RZ, PT ;  /* 0x000000ff0f00720c */ /* 0x000fc40003f86270 */
[----:B------:R-:W-:Y:S01]  /*2ac0*/  LOP3.LUT R15, R7, 0x1c, RZ, 0xfc, !PT ;  /* 0x0000001c070f7812 */ /* 0x000fe200078efcff */
[----:B------:R-:W-:Y:S01]  /*2ad0*/  IMAD.HI.U32 R3, R2, R58, RZ ;  /* 0x0000003a02037227 */ /* 0x000fe200078e00ff */
[----:B------:R-:W-:Y:S02]  /*2ae0*/  ISETP.GE.U32.AND P5, PT, R9, 0x7fffffb1, PT ;  /* 0x7fffffb10900780c */ /* 0x000fe40003fa6070 */
[----:B------:R-:W-:Y:S01]  /*2af0*/  IABS R56, R15 ;  /* 0x0000000f00387213 */ /* 0x000fe20000000000 */
[----:B------:R-:W-:Y:S02]  /*2b00*/  IMAD.MOV R9, RZ, RZ, -R3 ;  /* 0x000000ffff097224 */ /* 0x000fe400078e0a03 */
[----:B------:R-:W-:Y:S02]  /*2b10*/  @!P2 IMAD.IADD R60, R60, 0x1, -R5 ;  /* 0x000000013c3ca824 */ /* 0x000fe400078e0a05 */
[----:B------:R-:W-:-:S03]  /*2b20*/  IMAD.HI.U32 R3, R2, R16, RZ ;  /* 0x0000001002037227 */ /* 0x000fc600078e00ff */
[C---:B------:R-:W-:Y:S01]  /*2b30*/  ISETP.GT.U32.AND P2, PT, R5.reuse, R60, PT ;  /* 0x0000003c0500720c */ /* 0x040fe20003f44070 */
[----:B------:R-:W-:Y:S01]  /*2b40*/  @!P0 IMAD.IADD R14, R14, 0x1, -R5 ;  /* 0x000000010e0e8824 */ /* 0x000fe200078e0a05 */
[C---:B------:R-:W-:Y:S01]  /*2b50*/  ISETP.GT.U32.AND P0, PT, R5.reuse, R62, PT ;  /* 0x0000003e0500720c */ /* 0x040fe20003f04070 */
[C---:B------:R-:W-:Y:S01]  /*2b60*/  IMAD R58, R5.reuse, R9, R58 ;  /* 0x00000009053a7224 */ /* 0x040fe200078e023a */
[----:B------:R1:W-:Y:S01]  /*2b70*/  LDGSTS.E [R188+0x1e00], [R124.64], !P5 ;  /* 0x01e000007cbc7fae */ /* 0x0003e2000e921844 */
[----:B------:R-:W-:Y:S01]  /*2b80*/  IMAD.MOV R9, RZ, RZ, -R3 ;  /* 0x000000ffff097224 */ /* 0x000fe200078e0a03 */
[----:B------:R-:W-:Y:S01]  /*2b90*/  ISETP.GT.U32.AND P3, PT, R5, R14, PT ;  /* 0x0000000e0500720c */ /* 0x000fe20003f64070 */
[----:B------:R-:W-:-:S04]  /*2ba0*/  IMAD.HI.U32 R3, R2, R56, RZ ;  /* 0x0000003802037227 */ /* 0x000fc800078e00ff */
[----:B------:R-:W-:Y:S02]  /*2bb0*/  IMAD.MOV R3, RZ, RZ, -R3 ;  /* 0x000000ffff037224 */ /* 0x000fe400078e0a03 */
[--C-:B------:R-:W-:Y:S02]  /*2bc0*/  @!P2 IMAD.IADD R60, R60, 0x1, -R5.reuse ;  /* 0x000000013c3ca824 */ /* 0x100fe400078e0a05 */
[----:B------:R-:W-:Y:S02]  /*2bd0*/  IMAD R56, R5, R3, R56 ;  /* 0x0000000305387224 */ /* 0x000fe400078e0238 */
[----:B------:R-:W-:Y:S01]  /*2be0*/  @!P6 IMAD.MOV R12, RZ, RZ, -R12 ;  /* 0x000000ffff0ce224 */ /* 0x000fe200078e0a0c */
[----:B------:R-:W-:Y:S01]  /*2bf0*/  ISETP.GE.AND P6, PT, R17, RZ, PT ;  /* 0x000000ff1100720c */ /* 0x000fe20003fc6270 */
[--C-:B------:R-:W-:Y:S01]  /*2c00*/  @!P0 IMAD.IADD R62, R62, 0x1, -R5.reuse ;  /* 0x000000013e3e8824 */ /* 0x100fe200078e0a05 */
[C---:B------:R-:W-:Y:S01]  /*2c10*/  ISETP.GT.U32.AND P2, PT, R5.reuse, R56, PT ;  /* 0x000000380500720c */ /* 0x040fe20003f44070 */
[----:B------:R-:W-:Y:S01]  /*2c20*/  IMAD R16, R5, R9, R16 ;  /* 0x0000000905107224 */ /* 0x000fe200078e0210 */
[----:B------:R-:W-:Y:S01]  /*2c30*/  ISETP.GE.AND P0, PT, R19, RZ, PT ;  /* 0x000000ff1300720c */ /* 0x000fe20003f06270 */
[----:B------:R-:W-:Y:S01]  /*2c40*/  @!P3 IMAD.IADD R14, R14, 0x1, -R5 ;  /* 0x000000010e0eb824 */ /* 0x000fe200078e0a05 */
[C---:B------:R-:W-:Y:S01]  /*2c50*/  ISETP.GT.U32.AND P3, PT, R5.reuse, R58, PT ;  /* 0x0000003a0500720c */ /* 0x040fe20003f64070 */
[----:B------:R-:W-:Y:S01]  /*2c60*/  @!P4 IMAD.MOV R62, RZ, RZ, -R62 ;  /* 0x000000ffff3ec224 */ /* 0x000fe200078e0a3e */
[----:B------:R-:W-:Y:S01]  /*2c70*/  ISETP.GT.U32.AND P4, PT, R5, R16, PT ;  /* 0x000000100500720c */ /* 0x000fe20003f84070 */
[----:B---3--:R-:W-:Y:S01]  /*2c80*/  IMAD.WIDE R154, R238, 0x4, R154 ;  /* 0x00000004ee9a7825 */ /* 0x008fe200078e029a */
[----:B------:R-:W-:-:S02]  /*2c90*/  LOP3.LUT R19, R7, 0x20, RZ, 0xfc, !PT ;  /* 0x0000002007137812 */ /* 0x000fc400078efcff */
[C---:B------:R-:W-:Y:S01]  /*2ca0*/  LOP3.LUT R17, R7.reuse, 0x22, RZ, 0xfc, !PT ;  /* 0x0000002207117812 */ /* 0x040fe200078efcff */
[----:B------:R-:W-:Y:S01]  /*2cb0*/  @!P6 IMAD.MOV R14, RZ, RZ, -R14 ;  /* 0x000000ffff0ee224 */ /* 0x000fe200078e0a0e */
[----:B------:R-:W-:Y:S01]  /*2cc0*/  IABS R54, R19 ;  /* 0x0000001300367213 */ /* 0x000fe20000000000 */
[--C-:B------:R-:W-:Y:S01]  /*2cd0*/  @!P2 IMAD.IADD R56, R56, 0x1, -R5.reuse ;  /* 0x000000013838a824 */ /* 0x100fe200078e0a05 */
[----:B------:R-:W-:Y:S01]  /*2ce0*/  ISETP.GE.AND P6, PT, R18, RZ, PT ;  /* 0x000000ff1200720c */ /* 0x000fe20003fc6270 */
[----:B------:R-:W-:Y:S01]  /*2cf0*/  @!P0 IMAD.MOV R60, RZ, RZ, -R60 ;  /* 0x000000ffff3c8224 */ /* 0x000fe200078e0a3c */
[----:B------:R-:W-:Y:S01]  /*2d00*/  LOP3.LUT R18, R7, 0x1e, RZ, 0xfc, !PT ;  /* 0x0000001e07127812 */ /* 0x000fe200078efcff */
[--C-:B------:R-:W-:Y:S01]  /*2d10*/  @!P3 IMAD.IADD R58, R58, 0x1, -R5.reuse ;  /* 0x000000013a3ab824 */ /* 0x100fe200078e0a05 */
[C---:B------:R-:W-:Y:S01]  /*2d20*/  ISETP.GT.U32.AND P2, PT, R5.reuse, R56, PT ;  /* 0x000000380500720c */ /* 0x040fe20003f44070 */
[----:B------:R-:W-:Y:S01]  /*2d30*/  @!P4 IMAD.IADD R16, R16, 0x1, -R5 ;  /* 0x000000011010c824 */ /* 0x000fe200078e0a05 */
[----:B------:R-:W-:Y:S01]  /*2d40*/  IABS R226, R18 ;  /* 0x0000001200e27213 */ /* 0x000fe20000000000 */
[----:B------:R-:W-:Y:S01]  /*2d50*/  IMAD.HI.U32 R9, R2, R54, RZ ;  /* 0x0000003602097227 */ /* 0x000fe200078e00ff */
[----:B------:R-:W-:-:S02]  /*2d60*/  ISETP.GT.U32.AND P3, PT, R5, R58, PT ;  /* 0x0000003a0500720c */ /* 0x000fc40003f64070 */
[----:B------:R-:W-:Y:S01]  /*2d70*/  ISETP.GT.U32.AND P4, PT, R5, R16, PT ;  /* 0x000000100500720c */ /* 0x000fe20003f84070 */
[----:B------:R-:W-:Y:S01]  /*2d80*/  IMAD.MOV R9, RZ, RZ, -R9 ;  /* 0x000000ffff097224 */ /* 0x000fe200078e0a09 */
[----:B------:R-:W-:Y:S01]  /*2d90*/  ISETP.GE.AND P0, PT, R13, RZ, PT ;  /* 0x000000ff0d00720c */ /* 0x000fe20003f06270 */
[----:B------:R-:W-:Y:S01]  /*2da0*/  IMAD.HI.U32 R3, R2, R226, RZ ;  /* 0x000000e202037227 */ /* 0x000fe200078e00ff */
[----:B------:R-:W-:-:S03]  /*2db0*/  IABS R52, R17 ;  /* 0x0000001100347213 */ /* 0x000fc60000000000 */
[C---:B------:R-:W-:Y:S02]  /*2dc0*/  IMAD R54, R5.reuse, R9, R54 ;  /* 0x0000000905367224 */ /* 0x040fe400078e0236 */
[----:B------:R-:W-:Y:S02]  /*2dd0*/  IMAD.MOV R13, RZ, RZ, -R3 ;  /* 0x000000ffff0d7224 */ /* 0x000fe400078e0a03 */
[--C-:B------:R-:W-:Y:S01]  /*2de0*/  @!P2 IMAD.IADD R56, R56, 0x1, -R5.reuse ;  /* 0x000000013838a824 */ /* 0x100fe200078e0a05 */
[----:B------:R-:W-:Y:S01]  /*2df0*/  ISETP.GT.U32.AND P2, PT, R5, R54, PT ;  /* 0x000000360500720c */ /* 0x000fe20003f44070 */
[--C-:B------:R-:W-:Y:S01]  /*2e00*/  @!P3 IMAD.IADD R58, R58, 0x1, -R5.reuse ;  /* 0x000000013a3ab824 */ /* 0x100fe200078e0a05 */
[----:B------:R-:W-:Y:S01]  /*2e10*/  ISETP.GE.AND P3, PT, R15, RZ, PT ;  /* 0x000000ff0f00720c */ /* 0x000fe20003f66270 */
[----:B------:R-:W-:Y:S01]  /*2e20*/  IMAD R226, R5, R13, R226 ;  /* 0x0000000d05e27224 */ /* 0x000fe200078e02e2 */
[----:B------:R-:W-:Y:S01]  /*2e30*/  LOP3.LUT R13, R7, 0x28, RZ, 0xfc, !PT ;  /* 0x00000028070d7812 */ /* 0x000fe200078efcff */
[----:B------:R-:W-:Y:S01]  /*2e40*/  @!P4 IMAD.IADD R16, R16, 0x1, -R5 ;  /* 0x000000011010c824 */ /* 0x000fe200078e0a05 */
[----:B------:R-:W-:Y:S01]  /*2e50*/  ISETP.GE.AND P4, PT, R18, RZ, PT ;  /* 0x000000ff1200720c */ /* 0x000fe20003f86270 */
[----:B------:R-:W-:Y:S01]  /*2e60*/  @!P6 IMAD.MOV R58, RZ, RZ, -R58 ;  /* 0x000000ffff3ae224 */ /* 0x000fe200078e0a3a */
[----:B------:R-:W-:Y:S01]  /*2e70*/  ISETP.GT.U32.AND P6, PT, R5, R226, PT ;  /* 0x000000e20500720c */ /* 0x000fe20003fc4070 */
[----:B------:R-:W-:Y:S01]  /*2e80*/  IMAD.HI.U32 R3, R2, R52, RZ ;  /* 0x0000003402037227 */ /* 0x000fe200078e00ff */
[----:B------:R-:W-:-:S02]  /*2e90*/  LOP3.LUT R15, R7, 0x2a, RZ, 0xfc, !PT ;  /* 0x0000002a070f7812 */ /* 0x000fc400078efcff */
[----:B------:R-:W-:Y:S01]  /*2ea0*/  IABS R18, R13 ;  /* 0x0000000d00127213 */ /* 0x000fe20000000000 */
[----:B------:R-:W-:Y:S01]  /*2eb0*/  @!P0 IMAD.MOV R16, RZ, RZ, -R16 ;  /* 0x000000ffff108224 */ /* 0x000fe200078e0a10 */
[----:B------:R-:W-:Y:S01]  /*2ec0*/  ISETP.GE.AND P0, PT, R19, RZ, PT ;  /* 0x000000ff1300720c */ /* 0x000fe20003f06270 */
[----:B------:R-:W-:Y:S01]  /*2ed0*/  IMAD.MOV R3, RZ, RZ, -R3 ;  /* 0x000000ffff037224 */ /* 0x000fe200078e0a03 */
[----:B------:R-:W-:Y:S01]  /*2ee0*/  LOP3.LUT R19, R7, 0x24, RZ, 0xfc, !PT ;  /* 0x0000002407137812 */ /* 0x000fe200078efcff */
[--C-:B------:R-:W-:Y:S01]  /*2ef0*/  @!P2 IMAD.IADD R54, R54, 0x1, -R5.reuse ;  /* 0x000000013636a824 */ /* 0x100fe200078e0a05 */
[----:B------:R-:W-:Y:S01]  /*2f00*/  IABS R22, R15 ;  /* 0x0000000f00167213 */ /* 0x000fe20000000000 */
[C---:B------:R-:W-:Y:S01]  /*2f10*/  IMAD R52, R5.reuse, R3, R52 ;  /* 0x0000000305347224 */ /* 0x040fe200078e0234 */
[----:B------:R-:W-:Y:S01]  /*2f20*/  IABS R26, R19 ;  /* 0x00000013001a7213 */ /* 0x000fe20000000000 */
[----:B------:R-:W-:Y:S01]  /*2f30*/  @!P6 IMAD.IADD R226, R226, 0x1, -R5 ;  /* 0x00000001e2e2e824 */ /* 0x000fe200078e0a05 */
[C---:B------:R-:W-:Y:S01]  /*2f40*/  ISETP.GT.U32.AND P2, PT, R5.reuse, R54, PT ;  /* 0x000000360500720c */ /* 0x040fe20003f44070 */
[----:B------:R-:W-:Y:S01]  /*2f50*/  @!P3 IMAD.MOV R56, RZ, RZ, -R56 ;  /* 0x000000ffff38b224 */ /* 0x000fe200078e0a38 */
[C---:B------:R-:W-:Y:S01]  /*2f60*/  ISETP.GT.U32.AND P3, PT, R5.reuse, R52, PT ;  /* 0x000000340500720c */ /* 0x040fe20003f64070 */
[----:B------:R-:W-:Y:S01]  /*2f70*/  IMAD.HI.U32 R3, R2, R26, RZ ;  /* 0x0000001a02037227 */ /* 0x000fe200078e00ff */
[----:B------:R-:W-:-:S03]  /*2f80*/  ISETP.GT.U32.AND P6, PT, R5, R226, PT ;  /* 0x000000e20500720c */ /* 0x000fc60003fc4070 */
[----:B------:R-:W-:Y:S02]  /*2f90*/  IMAD.MOV R3, RZ, RZ, -R3 ;  /* 0x000000ffff037224 */ /* 0x000fe400078e0a03 */
[----:B------:R-:W-:-:S04]  /*2fa0*/  IMAD.HI.U32 R9, R2, R50, RZ ;  /* 0x0000003202097227 */ /* 0x000fc800078e00ff */
[C---:B------:R-:W-:Y:S02]  /*2fb0*/  IMAD R26, R5.reuse, R3, R26 ;  /* 0x00000003051a7224 */ /* 0x040fe400078e021a */
[----:B------:R-:W-:Y:S02]  /*2fc0*/  @!P2 IMAD.IADD R54, R54, 0x1, -R5 ;  /* 0x000000013636a824 */ /* 0x000fe400078e0a05 */
[----:B------:R-:W-:Y:S01]  /*2fd0*/  IMAD.MOV R9, RZ, RZ, -R9 ;  /* 0x000000ffff097224 */ /* 0x000fe200078e0a09 */
[----:B------:R-:W-:Y:S01]  /*2fe0*/  ISETP.GT.U32.AND P2, PT, R5, R26, PT ;  /* 0x0000001a0500720c */ /* 0x000fe20003f44070 */
[--C-:B------:R-:W-:Y:S02]  /*2ff0*/  @!P3 IMAD.IADD R52, R52, 0x1, -R5.reuse ;  /* 0x000000013434b824 */ /* 0x100fe400078e0a05 */
[----:B------:R-:W-:Y:S01]  /*3000*/  @!P6 IMAD.IADD R226, R226, 0x1, -R5 ;  /* 0x00000001e2e2e824 */ /* 0x000fe200078e0a05 */
[----:B------:R-:W-:Y:S01]  /*3010*/  ISETP.GE.AND P6, PT, R17, RZ, PT ;  /* 0x000000ff1100720c */ /* 0x000fe20003fc6270 */
[C---:B------:R-:W-:Y:S01]  /*3020*/  IMAD R50, R5.reuse, R9, R50 ;  /* 0x0000000905327224 */ /* 0x040fe200078e0232 */
[----:B------:R-:W-:Y:S01]  /*3030*/  ISETP.GT.U32.AND P3, PT, R5, R52, PT ;  /* 0x000000340500720c */ /* 0x000fe20003f64070 */
[----:B------:R-:W-:Y:S01]  /*3040*/  @!P4 IMAD.MOV R226, RZ, RZ, -R226 ;  /* 0x000000ffffe2c224 */ /* 0x000fe200078e0ae2 */
[----:B------:R-:W-:Y:S01]  /*3050*/  LOP3.LUT R17, R7, 0x2c, RZ, 0xfc, !PT ;  /* 0x0000002c07117812 */ /* 0x000fe200078efcff */
[----:B------:R-:W-:Y:S01]  /*3060*/  IMAD.HI.U32 R3, R2, R18, RZ ;  /* 0x0000001202037227 */ /* 0x000fe200078e00ff */
[----:B------:R-:W-:-:S02]  /*3070*/  ISETP.GT.U32.AND P4, PT, R5, R50, PT ;  /* 0x000000320500720c */ /* 0x000fc40003f84070 */
[----:B------:R-:W-:Y:S01]  /*3080*/  IABS R48, R17 ;  /* 0x0000001100307213 */ /* 0x000fe20000000000 */
[----:B------:R-:W-:-:S04]  /*3090*/  IMAD.HI.U32 R9, R2, R22, RZ ;  /* 0x0000001602097227 */ /* 0x000fc800078e00ff */
[----:B------:R-:W-:Y:S02]  /*30a0*/  @!P2 IMAD.IADD R26, R26, 0x1, -R5 ;  /* 0x000000011a1aa824 */ /* 0x000fe400078e0a05 */
[----:B------:R-:W-:Y:S02]  /*30b0*/  IMAD.MOV R3, RZ, RZ, -R3 ;  /* 0x000000ffff037224 */ /* 0x000fe400078e0a03 */
[----:B------:R-:W-:Y:S01]  /*30c0*/  IMAD.MOV R9, RZ, RZ, -R9 ;  /* 0x000000ffff097224 */ /* 0x000fe200078e0a09 */
[C---:B------:R-:W-:Y:S01]  /*30d0*/  ISETP.GT.U32.AND P2, PT, R5.reuse, R26, PT ;  /* 0x0000001a0500720c */ /* 0x040fe20003f44070 */
[C---:B------:R-:W-:Y:S02]  /*30e0*/  IMAD R18, R5.reuse, R3, R18 ;  /* 0x0000000305127224 */ /* 0x040fe400078e0212 */
[C---:B------:R-:W-:Y:S02]  /*30f0*/  IMAD R22, R5.reuse, R9, R22 ;  /* 0x0000000905167224 */ /* 0x040fe400078e0216 */
[--C-:B------:R-:W-:Y:S01]  /*3100*/  @!P3 IMAD.IADD R52, R52, 0x1, -R5.reuse ;  /* 0x000000013434b824 */ /* 0x100fe200078e0a05 */
[----:B------:R-:W-:Y:S01]  /*3110*/  ISETP.GT.U32.AND P3, PT, R5, R18, PT ;  /* 0x000000120500720c */ /* 0x000fe20003f64070 */
[----:B------:R-:W-:-:S02]  /*3120*/  @!P4 IMAD.IADD R50, R50, 0x1, -R5 ;  /* 0x000000013232c824 */ /* 0x000fc400078e0a05 */
[----:B------:R-:W-:Y:S01]  /*3130*/  @!P6 IMAD.MOV R52, RZ, RZ, -R52 ;  /* 0x000000ffff34e224 */ /* 0x000fe200078e0a34 */
[C---:B------:R-:W-:Y:S01]  /*3140*/  ISETP.GT.U32.AND P6, PT, R5.reuse, R22, PT ;  /* 0x000000160500720c */ /* 0x040fe20003fc4070 */
[----:B------:R-:W-:Y:S01]  /*3150*/  IMAD.HI.U32 R3, R2, R48, RZ ;  /* 0x0000003002037227 */ /* 0x000fe200078e00ff */
[----:B------:R-:W-:-:S03]  /*3160*/  ISETP.GT.U32.AND P4, PT, R5, R50, PT ;  /* 0x000000320500720c */ /* 0x000fc60003f84070 */
[--C-:B------:R-:W-:Y:S01]  /*3170*/  @!P2 IMAD.IADD R26, R26, 0x1, -R5.reuse ;  /* 0x000000011a1aa824 */ /* 0x100fe200078e0a05 */
[----:B------:R-:W-:Y:S01]  /*3180*/  ISETP.GE.AND P2, PT, R21, RZ, PT ;  /* 0x000000ff1500720c */ /* 0x000fe20003f46270 */
[----:B------:R-:W-:Y:S01]  /*3190*/  @!P0 IMAD.MOV R54, RZ, RZ, -R54 ;  /* 0x000000ffff368224 */ /* 0x000fe200078e0a36 */
[----:B------:R-:W-:Y:S01]  /*31a0*/  ISETP.GE.AND P0, PT, R19, RZ, PT ;  /* 0x000000ff1300720c */ /* 0x000fe20003f06270 */
[----:B------:R-:W-:Y:S01]  /*31b0*/  @!P3 IMAD.IADD R18, R18, 0x1, -R5 ;  /* 0x000000011212b824 */ /* 0x000fe200078e0a05 */
[----:B------:R-:W-:Y:S01]  /*31c0*/  LOP3.LUT R19, R7, 0x30, RZ, 0xfc, !PT ;  /* 0x0000003007137812 */ /* 0x000fe200078efcff */
[----:B------:R-:W-:Y:S01]  /*31d0*/  IMAD.MOV R3, RZ, RZ, -R3 ;  /* 0x000000ffff037224 */ /* 0x000fe200078e0a03 */
[----:B------:R-:W-:Y:S01]  /*31e0*/  IADD3 R21, R11, -0x14, RZ ;  /* 0xffffffec0b157810 */ /* 0x000fe20007ffe0ff */
[--C-:B------:R-:W-:Y:S01]  /*31f0*/  @!P6 IMAD.IADD R22, R22, 0x1, -R5.reuse ;  /* 0x000000011616e824 */ /* 0x100fe200078e0a05 */
[----:B------:R-:W-:Y:S01]  /*3200*/  IABS R46, R19 ;  /* 0x00000013002e7213 */ /* 0x000fe20000000000 */
[----:B------:R-:W-:Y:S01]  /*3210*/  @!P4 IMAD.IADD R50, R50, 0x1, -R5 ;  /* 0x000000013232c824 */ /* 0x000fe200078e0a05 */
[C---:B------:R-:W-:Y:S01]  /*3220*/  ISETP.GT.U32.AND P3, PT, R5.reuse, R18, PT ;  /* 0x000000120500720c */ /* 0x040fe20003f64070 */
[C---:B------:R-:W-:Y:S01]  /*3230*/  IMAD R48, R5.reuse, R3, R48 ;  /* 0x0000000305307224 */ /* 0x040fe200078e0230 */
[----:B------:R-:W-:Y:S01]  /*3240*/  ISETP.GT.U32.AND P6, PT, R5, R22, PT ;  /* 0x000000160500720c */ /* 0x000fe20003fc4070 */
[----:B------:R-:W-:-:S03]  /*3250*/  IMAD.HI.U32 R3, R2, R228, RZ ;  /* 0x000000e402037227 */ /* 0x000fc600078e00ff */
[----:B------:R-:W-:Y:S01]  /*3260*/  ISETP.GT.U32.AND P4, PT, R5, R48, PT ;  /* 0x000000300500720c */ /* 0x000fe20003f84070 */
[----:B------:R-:W-:Y:S01]  /*3270*/  @!P2 IMAD.MOV R50, RZ, RZ, -R50 ;  /* 0x000000ffff32a224 */ /* 0x000fe200078e0a32 */
[----:B------:R-:W-:Y:S01]  /*3280*/  ISETP.GE.AND P2, PT, R13, RZ, PT ;  /* 0x000000ff0d00720c */ /* 0x000fe20003f46270 */
[----:B------:R-:W-:Y:S01]  /*3290*/  IMAD.HI.U32 R9, R2, R46, RZ ;  /* 0x0000002e02097227 */ /* 0x000fe200078e00ff */
[----:B------:R-:W-:-:S03]  /*32a0*/  LOP3.LUT R13, R7, 0x34, RZ, 0xfc, !PT ;  /* 0x00000034070d7812 */ /* 0x000fc600078efcff */
[----:B------:R-:W-:Y:S01]  /*32b0*/  IMAD.MOV R3, RZ, RZ, -R3 ;  /* 0x000000ffff037224 */ /* 0x000fe200078e0a03 */
[----:B------:R-:W-:Y:S01]  /*32c0*/  IABS R28, R13 ;  /* 0x0000000d001c7213 */ /* 0x000fe20000000000 */
[----:B------:R-:W-:Y:S02]  /*32d0*/  IMAD.MOV R9, RZ, RZ, -R9 ;  /* 0x000000ffff097224 */ /* 0x000fe400078e0a09 */
[----:B------:R-:W-:Y:S01]  /*32e0*/  IMAD R228, R5, R3, R228 ;  /* 0x0000000305e47224 */ /* 0x000fe200078e02e4 */
[----:B------:R-:W-:Y:S01]  /*32f0*/  IADD3 R3, R11, -0x18, RZ ;  /* 0xffffffe80b037810 */ /* 0x000fe20007ffe0ff */
[--C-:B------:R-:W-:Y:S01]  /*3300*/  @!P3 IMAD.IADD R18, R18, 0x1, -R5.reuse ;  /* 0x000000011212b824 */ /* 0x100fe200078e0a05 */
[----:B------:R-:W-:Y:S01]  /*3310*/  ISETP.GE.AND P3, PT, R15, RZ, PT ;  /* 0x000000ff0f00720c */ /* 0x000fe20003f66270 */
[----:B------:R-:W-:Y:S01]  /*3320*/  IMAD R46, R5, R9, R46 ;  /* 0x00000009052e7224 */ /* 0x000fe200078e022e */
[----:B------:R-:W-:Y:S01]  /*3330*/  LOP3.LUT R15, R7, 0x36, RZ, 0xfc, !PT ;  /* 0x00000036070f7812 */ /* 0x000fe200078efcff */
[--C-:B------:R-:W-:Y:S01]  /*3340*/  @!P6 IMAD.IADD R22, R22, 0x1, -R5.reuse ;  /* 0x000000011616e824 */ /* 0x100fe200078e0a05 */
[C---:B------:R-:W-:Y:S01]  /*3350*/  ISETP.GT.U32.AND P6, PT, R5.reuse, R228, PT ;  /* 0x000000e40500720c */ /* 0x040fe20003fc4070 */
[----:B------:R-:W-:Y:S01]  /*3360*/  @!P2 IMAD.MOV R18, RZ, RZ, -R18 ;  /* 0x000000ffff12a224 */ /* 0x000fe200078e0a12 */
[----:B------:R-:W-:Y:S01]  /*3370*/  ISETP.GT.U32.AND P2, PT, R5, R46, PT ;  /* 0x0000002e0500720c */ /* 0x000fe20003f44070 */
[----:B------:R-:W-:Y:S01]  /*3380*/  @!P0 IMAD.MOV R26, RZ, RZ, -R26 ;  /* 0x000000ffff1a8224 */ /* 0x000fe200078e0a1a */
[----:B------:R-:W-:Y:S01]  /*3390*/  ISETP.GE.U32.AND P0, PT, R21, 0x7fffffad, PT ;  /* 0x7fffffad1500780c */ /* 0x000fe20003f06070 */
[----:B------:R-:W-:Y:S01]  /*33a0*/  @!P4 IMAD.IADD R48, R48, 0x1, -R5 ;  /* 0x000000013030c824 */ /* 0x000fe200078e0a05 */
[----:B------:R-:W-:Y:S01]  /*33b0*/  LOP3.LUT R21, R7, 0x32, RZ, 0xfc, !PT ;  /* 0x0000003207157812 */ /* 0x000fe200078efcff */
[----:B------:R-:W-:Y:S01]  /*33c0*/  IMAD.HI.U32 R9, R2, R28, RZ ;  /* 0x0000001c02097227 */ /* 0x000fe200078e00ff */
[----:B------:R-:W-:-:S02]  /*33d0*/  IABS R42, R15 ;  /* 0x0000000f002a7213 */ /* 0x000fc40000000000 */
[----:B------:R-:W-:Y:S01]  /*33e0*/  ISETP.GT.U32.AND P4, PT, R5, R48, PT ;  /* 0x000000300500720c */ /* 0x000fe20003f84070 */
[----:B------:R-:W-:Y:S01]  /*33f0*/  @!P3 IMAD.MOV R22, RZ, RZ, -R22 ;  /* 0x000000ffff16b224 */ /* 0x000fe200078e0a16 */
[----:B------:R-:W-:Y:S01]  /*3400*/  IABS R44, R21 ;  /* 0x00000015002c7213 */ /* 0x000fe20000000000 */
[--C-:B------:R-:W-:Y:S01]  /*3410*/  @!P6 IMAD.IADD R228, R228, 0x1, -R5.reuse ;  /* 0x00000001e4e4e824 */ /* 0x100fe200078e0a05 */
[----:B------:R-:W-:Y:S01]  /*3420*/  ISETP.GE.U32.AND P3, PT, R3, 0x7fffffa9, PT ;  /* 0x7fffffa90300780c */ /* 0x000fe20003f66070 */
[----:B------:R-:W-:Y:S01]  /*3430*/  @!P2 IMAD.IADD R46, R46, 0x1, -R5 ;  /* 0x000000012e2ea824 */ /* 0x000fe200078e0a05 */
[----:B------:R-:W-:Y:S01]  /*3440*/  ISETP.GE.AND P6, PT, R20, RZ, PT ;  /* 0x000000ff1400720c */ /* 0x000fe20003fc6270 */
[----:B------:R-:W-:Y:S01]  /*3450*/  IMAD.HI.U32 R3, R2, R44, RZ ;  /* 0x0000002c02037227 */ /* 0x000fe200078e00ff */
[C---:B------:R-:W-:Y:S01]  /*3460*/  ISETP.GT.U32.AND P2, PT, R5.reuse, R228, PT ;  /* 0x000000e40500720c */ /* 0x040fe20003f44070 */
[----:B------:R2:W-:Y:S01]  /*3470*/  LDGSTS.E [R188+0x2600], [R126.64], !P0 ;  /* 0x026000007ebc7fae */ /* 0x0005e2000c121844 */
[----:B------:R-:W-:Y:S01]  /*3480*/  ISETP.GT.U32.AND P1, PT, R5, R46, PT ;  /* 0x0000002e0500720c */ /* 0x000fe20003f24070 */
[----:B------:R-:W-:-:S02]  /*3490*/  IMAD.MOV R3, RZ, RZ, -R3 ;  /* 0x000000ffff037224 */ /* 0x000fc400078e0a03 */
[----:B------:R-:W-:Y:S01]  /*34a0*/  @!P4 IMAD.IADD R48, R48, 0x1, -R5 ;  /* 0x000000013030c824 */ /* 0x000fe200078e0a05 */
[----:B------:R-:W-:Y:S01]  /*34b0*/  ISETP.GE.AND P4, PT, R17, RZ, PT ;  /* 0x000000ff1100720c */ /* 0x000fe20003f86270 */
[----:B------:R-:W-:Y:S01]  /*34c0*/  IMAD R44, R5, R3, R44 ;  /* 0x00000003052c7224 */ /* 0x000fe200078e022c */
[----:B------:R-:W-:Y:S01]  /*34d0*/  LOP3.LUT R17, R7, 0x38, RZ, 0xfc, !PT ;  /* 0x0000003807117812 */ /* 0x000fe200078efcff */
[----:B------:R-:W-:Y:S01]  /*34e0*/  IMAD.MOV R9, RZ, RZ, -R9 ;  /* 0x000000ffff097224 */ /* 0x000fe200078e0a09 */
[----:B------:R3:W-:Y:S01]  /*34f0*/  LDGSTS.E [R188+0x2e00], [R120.64], !P3 ;  /* 0x02e0000078bc7fae */ /* 0x0007e2000d921844 */
[----:B------:R-:W-:Y:S01]  /*3500*/  IMAD.HI.U32 R3, R2, R42, RZ ;  /* 0x0000002a02037227 */ /* 0x000fe200078e00ff */
[----:B------:R-:W-:-:S03]  /*3510*/  IABS R20, R17 ;  /* 0x0000001100147213 */ /* 0x000fc60000000000 */
[--C-:B------:R-:W-:Y:S01]  /*3520*/  @!P2 IMAD.IADD R228, R228, 0x1, -R5.reuse ;  /* 0x00000001e4e4a824 */ /* 0x100fe200078e0a05 */
[C---:B------:R-:W-:Y:S01]  /*3530*/  ISETP.GT.U32.AND P2, PT, R5.reuse, R44, PT ;  /* 0x0000002c0500720c */ /* 0x040fe20003f44070 */
[----:B------:R-:W-:Y:S01]  /*3540*/  IMAD R28, R5, R9, R28 ;  /* 0x00000009051c7224 */ /* 0x000fe200078e021c */
[----:B------:R-:W-:Y:S01]  /*3550*/  IADD3 R9, R11, -0x1c, RZ ;  /* 0xffffffe40b097810 */ /* 0x000fe20007ffe0ff */
[----:B------:R-:W-:Y:S01]  /*3560*/  @!P4 IMAD.MOV R48, RZ, RZ, -R48 ;  /* 0x000000ffff30c224 */ /* 0x000fe200078e0a30 */
[----:B------:R-:W-:Y:S01]  /*3570*/  ISETP.GE.AND P4, PT, R19, RZ, PT ;  /* 0x000000ff1300720c */ /* 0x000fe20003f86270 */
[----:B------:R-:W-:Y:S01]  /*3580*/  @!P1 IMAD.IADD R46, R46, 0x1, -R5 ;  /* 0x000000012e2e9824 */ /* 0x000fe200078e0a05 */
[----:B------:R-:W-:Y:S01]  /*3590*/  ISETP.GT.U32.AND P1, PT, R5, R28, PT ;  /* 0x0000001c0500720c */ /* 0x000fe20003f24070 */
[----:B------:R-:W-:Y:S01]  /*35a0*/  IMAD.MOV R3, RZ, RZ, -R3 ;  /* 0x000000ffff037224 */ /* 0x000fe200078e0a03 */
[----:B------:R-:W-:Y:S01]  /*35b0*/  LOP3.LUT R19, R7, 0x3c, RZ, 0xfc, !PT ;  /* 0x0000003c07137812 */ /* 0x000fe200078efcff */
[----:B------:R-:W-:Y:S01]  /*35c0*/  @!P6 IMAD.MOV R228, RZ, RZ, -R228 ;  /* 0x000000ffffe4e224 */ /* 0x000fe200078e0ae4 */
[----:B------:R-:W-:Y:S01]  /*35d0*/  ISETP.GE.U32.AND P6, PT, R9, 0x7fffffa5, PT ;  /* 0x7fffffa50900780c */ /* 0x000fe20003fc6070 */
[----:B------:R-:W-:Y:S01]  /*35e0*/  IMAD R42, R5, R3, R42 ;  /* 0x00000003052a7224 */ /* 0x000fe200078e022a */
[----:B------:R-:W-:Y:S01]  /*35f0*/  IABS R23, R19 ;  /* 0x0000001300177213 */ /* 0x000fe20000000000 */
[----:B------:R-:W-:-:S02]  /*3600*/  @!P2 IMAD.IADD R44, R44, 0x1, -R5 ;  /* 0x000000012c2ca824 */ /* 0x000fc400078e0a05 */
[----:B------:R-:W-:Y:S01]  /*3610*/  IMAD.HI.U32 R3, R2, R20, RZ ;  /* 0x0000001402037227 */ /* 0x000fe200078e00ff */
[C---:B------:R-:W-:Y:S02]  /*3620*/  ISETP.GT.U32.AND P2, PT, R5.reuse, R42, PT ;  /* 0x0000002a0500720c */ /* 0x040fe40003f44070 */
[----:B------:R-:W-:Y:S01]  /*3630*/  ISETP.GT.U32.AND P5, PT, R5, R44, PT ;  /* 0x0000002c0500720c */ /* 0x000fe20003fa4070 */
[----:B------:R-:W-:Y:S01]  /*3640*/  @!P4 IMAD.MOV R46, RZ, RZ, -R46 ;  /* 0x000000ffff2ec224 */ /* 0x000fe200078e0a2e */
[----:B------:R-:W-:Y:S01]  /*3650*/  ISETP.GE.AND P4, PT, R21, RZ, PT ;  /* 0x000000ff1500720c */ /* 0x000fe20003f86270 */
[----:B------:R-:W-:Y:S01]  /*3660*/  IMAD.MOV R3, RZ, RZ, -R3 ;  /* 0x000000ffff037224 */ /* 0x000fe200078e0a03 */
[C---:B------:R-:W-:Y:S01]  /*3670*/  LOP3.LUT R21, R7.reuse, 0x3a, RZ, 0xfc, !PT ;  /* 0x0000003a07157812 */ /* 0x040fe200078efcff */
[--C-:B------:R-:W-:Y:S01]  /*3680*/  @!P1 IMAD.IADD R28, R28, 0x1, -R5.reuse ;  /* 0x000000011c1c9824 */ /* 0x100fe200078e0a05 */
[----:B------:R-:W-:Y:S01]  /*3690*/  LOP3.LUT R7, R7, 0x3e, RZ, 0xfc, !PT ;  /* 0x0000003e07077812 */ /* 0x000fe200078efcff */
[C---:B------:R-:W-:Y:S01]  /*36a0*/  IMAD R20, R5.reuse, R3, R20 ;  /* 0x0000000305147224 */ /* 0x040fe200078e0214 */
[----:B------:R-:W-:Y:S01]  /*36b0*/  IABS R24, R21 ;  /* 0x0000001500187213 */ /* 0x000fe20000000000 */
[----:B------:R-:W-:Y:S01]  /*36c0*/  IMAD.HI.U32 R9, R2, R23, RZ ;  /* 0x0000001702097227 */ /* 0x000fe200078e00ff */
[C---:B------:R-:W-:Y:S01]  /*36d0*/  ISETP.GT.U32.AND P1, PT, R5.reuse, R28, PT ;  /* 0x0000001c0500720c */ /* 0x040fe20003f24070 */
[----:B------:R1:W-:Y:S01]  /*36e0*/  LDGSTS.E [R188+0x3600], [R112.64], !P6 ;  /* 0x0360000070bc7fae */ /* 0x0003e2000f121844 */
[----:B------:R-:W-:Y:S01]  /*36f0*/  IABS R230, R7 ;  /* 0x0000000700e67213 */ /* 0x000fe20000000000 */
[----:B------:R-:W-:Y:S01]  /*3700*/  @!P5 IMAD.IADD R44, R44, 0x1, -R5 ;  /* 0x000000012c2cd824 */ /* 0x000fe200078e0a05 */
[----:B------:R-:W-:Y:S01]  /*3710*/  ISETP.GT.U32.AND P5, PT, R5, R20, PT ;  /* 0x000000140500720c */ /* 0x000fe20003fa4070 */
[----:B------:R-:W-:-:S04]  /*3720*/  IMAD.HI.U32 R3, R2, R24, RZ ;  /* 0x0000001802037227 */ /* 0x000fc800078e00ff */
[----:B------:R-:W-:Y:S02]  /*3730*/  @!P2 IMAD.IADD R42, R42, 0x1, -R5 ;  /* 0x000000012a2aa824 */ /* 0x000fe400078e0a05 */
[----:B------:R-:W-:Y:S02]  /*3740*/  IMAD.MOV R3, RZ, RZ, -R3 ;  /* 0x000000ffff037224 */ /* 0x000fe400078e0a03 */
[--C-:B------:R-:W-:Y:S01]  /*3750*/  @!P1 IMAD.IADD R28, R28, 0x1, -R5.reuse ;  /* 0x000000011c1c9824 */ /* 0x100fe200078e0a05 */
[C---:B------:R-:W-:Y:S01]  /*3760*/  ISETP.GT.U32.AND P2, PT, R5.reuse, R42, PT ;  /* 0x0000002a0500720c */ /* 0x040fe20003f44070 */
[----:B------:R-:W-:Y:S01]  /*3770*/  IMAD R24, R5, R3, R24 ;  /* 0x0000000305187224 */ /* 0x000fe200078e0218 */
[----:B------:R-:W-:Y:S01]  /*3780*/  ISETP.GE.AND P1, PT, R13, RZ, PT ;  /* 0x000000ff0d00720c */ /* 0x000fe20003f26270 */
[----:B------:R-:W-:Y:S01]  /*3790*/  @!P5 IMAD.IADD R20, R20, 0x1, -R5 ;  /* 0x000000011414d824 */ /* 0x000fe200078e0a05 */
[----:B------:R-:W-:Y:S01]  /*37a0*/  IADD3 R3, R11, -0x20, RZ ;  /* 0xffffffe00b037810 */ /* 0x000fe20007ffe0ff */
[----:B------:R-:W-:Y:S01]  /*37b0*/  IMAD.HI.U32 R2, R2, R230, RZ ;  /* 0x000000e602027227 */ /* 0x000fe200078e00ff */
[----:B------:R-:W-:-:S02]  /*37c0*/  ISETP.GT.U32.AND P5, PT, R5, R24, PT ;  /* 0x000000180500720c */ /* 0x000fc40003fa4070 */
[C---:B------:R-:W-:Y:S01]  /*37d0*/  ISETP.GT.U32.AND P0, PT, R5.reuse, R20, PT ;  /* 0x000000140500720c */ /* 0x040fe20003f04070 */
[----:B------:R-:W-:Y:S02]  /*37e0*/  IMAD.MOV R72, RZ, RZ, -R9 ;  /* 0x000000ffff487224 */ /* 0x000fe400078e0a09 */
[----:B------:R-:W-:Y:S02]  /*37f0*/  IMAD.MOV R9, RZ, RZ, -R2 ;  /* 0x000000ffff097224 */ /* 0x000fe400078e0a02 */
[----:B------:R-:W-:Y:S02]  /*3800*/  IMAD R2, R5, R72, R23 ;  /* 0x0000004805027224 */ /* 0x000fe400078e0217 */
[--C-:B------:R-:W-:Y:S01]  /*3810*/  @!P2 IMAD.IADD R42, R42, 0x1, -R5.reuse ;  /* 0x000000012a2aa824 */ /* 0x100fe200078e0a05 */
[----:B------:R-:W-:Y:S01]  /*3820*/  ISETP.GE.AND P2, PT, R15, RZ, PT ;  /* 0x000000ff0f00720c */ /* 0x000fe20003f46270 */
[C---:B------:R-:W-:Y:S02]  /*3830*/  IMAD R230, R5.reuse, R9, R230 ;  /* 0x0000000905e67224 */ /* 0x040fe400078e02e6 */
[----:B------:R-:W-:Y:S01]  /*3840*/  @!P4 IMAD.MOV R44, RZ, RZ, -R44 ;  /* 0x000000ffff2cc224 */ /* 0x000fe200078e0a2c */
[C---:B------:R-:W-:Y:S01]  /*3850*/  ISETP.GT.U32.AND P4, PT, R5.reuse, R2, PT ;  /* 0x000000020500720c */ /* 0x040fe20003f84070 */
[----:B------:R-:W-:Y:S01]  /*3860*/  @!P1 IMAD.MOV R28, RZ, RZ, -R28 ;  /* 0x000000ffff1c9224 */ /* 0x000fe200078e0a1c */
[----:B------:R-:W-:Y:S01]  /*3870*/  ISETP.GT.U32.AND P1, PT, R5, R230, PT ;  /* 0x000000e60500720c */ /* 0x000fe20003f24070 */
[----:B------:R-:W-:-:S02]  /*3880*/  @!P5 IMAD.IADD R24, R24, 0x1, -R5 ;  /* 0x000000011818d824 */ /* 0x000fc400078e0a05 */
[----:B------:R-:W-:Y:S01]  /*3890*/  @!P0 IMAD.IADD R20, R20, 0x1, -R5 ;  /* 0x0000000114148824 */ /* 0x000fe200078e0a05 */
[----:B------:R-:W-:Y:S01]  /*38a0*/  ISETP.GE.AND P0, PT, R17, RZ, PT ;  /* 0x000000ff1100720c */ /* 0x000fe20003f06270 */
[----:B----4-:R-:W-:Y:S01]  /*38b0*/  IMAD.WIDE R148, R238, 0x4, R148 ;  /* 0x00000004ee947825 */ /* 0x010fe200078e0294 */
[----:B------:R-:W-:-:S03]  /*38c0*/  ISETP.GT.U32.AND P5, PT, R5, R24, PT ;  /* 0x000000180500720c */ /* 0x000fc60003fa4070 */
[----:B------:R-:W-:Y:S01]  /*38d0*/  @!P2 IMAD.MOV R42, RZ, RZ, -R42 ;  /* 0x000000ffff2aa224 */ /* 0x000fe200078e0a2a */
[----:B------:R-:W-:Y:S01]  /*38e0*/  ISETP.GE.U32.AND P2, PT, R3, 0x7fffffa1, PT ;  /* 0x7fffffa10300780c */ /* 0x000fe20003f46070 */
[--C-:B------:R-:W-:Y:S01]  /*38f0*/  @!P4 IMAD.IADD R2, R2, 0x1, -R5.reuse ;  /* 0x000000010202c824 */ /* 0x100fe200078e0a05 */
[----:B------:R-:W-:Y:S01]  /*3900*/  IADD3 R3, R11, -0x24, RZ ;  /* 0xffffffdc0b037810 */ /* 0x000fe20007ffe0ff */
[----:B------:R-:W-:Y:S01]  /*3910*/  @!P1 IMAD.IADD R230, R230, 0x1, -R5 ;  /* 0x00000001e6e69824 */ /* 0x000fe200078e0a05 */
[----:B------:R-:W-:Y:S01]  /*3920*/  ISETP.GE.AND P4, PT, R21, RZ, PT ;  /* 0x000000ff1500720c */ /* 0x000fe20003f86270 */
[----:B------:R-:W-:Y:S01]  /*3930*/  IMAD.WIDE R150, R238, 0x4, R150 ;  /* 0x00000004ee967825 */ /* 0x000fe200078e0296 */
[----:B------:R-:W-:Y:S02]  /*3940*/  ISETP.GT.U32.AND P1, PT, R5, R2, PT ;  /* 0x000000020500720c */ /* 0x000fe40003f24070 */
[----:B------:R-:W-:Y:S01]  /*3950*/  ISETP.GE.U32.AND P3, PT, R3, 0x7fffff9d, PT ;  /* 0x7fffff9d0300780c */ /* 0x000fe20003f66070 */
[----:B------:R-:W-:Y:S01]  /*3960*/  @!P5 IMAD.IADD R24, R24, 0x1, -R5 ;  /* 0x000000011818d824 */ /* 0x000fe200078e0a05 */
[----:B------:R-:W-:Y:S01]  /*3970*/  IADD3 R3, R11, -0x28, RZ ;  /* 0xffffffd80b037810 */ /* 0x000fe20007ffe0ff */
[----:B------:R-:W-:Y:S01]  /*3980*/  @!P0 IMAD.MOV R20, RZ, RZ, -R20 ;  /* 0x000000ffff148224 */ /* 0x000fe200078e0a14 */
[----:B------:R-:W-:Y:S01]  /*3990*/  ISETP.GT.U32.AND P6, PT, R5, R230, PT ;  /* 0x000000e60500720c */ /* 0x000fe20003fc4070 */
[----:B------:R4:W-:Y:S01]  /*39a0*/  LDGSTS.E [R188+0x3e00], [R118.64], !P2 ;  /* 0x03e0000076bc7fae */ /* 0x0009e2000d121844 */
[----:B------:R-:W-:Y:S01]  /*39b0*/  ISETP.GE.AND P5, PT, R19, RZ, PT ;  /* 0x000000ff1300720c */ /* 0x000fe20003fa6270 */
[----:B-----5:R-:W-:Y:S01]  /*39c0*/  IMAD.WIDE R144, R238, 0x4, R144 ;  /* 0x00000004ee907825 */ /* 0x020fe200078e0290 */
[----:B------:R-:W-:-:S02]  /*39d0*/  ISETP.GE.U32.AND P2, PT, R3, 0x7fffff99, PT ;  /* 0x7fffff990300780c */ /* 0x000fc40003f46070 */
[----:B------:R-:W-:Y:S01]  /*39e0*/  IADD3 R3, R11, -0x2c, RZ ;  /* 0xffffffd40b037810 */ /* 0x000fe20007ffe0ff */
[----:B------:R-:W-:Y:S01]  /*39f0*/  @!P4 IMAD.MOV R24, RZ, RZ, -R24 ;  /* 0x000000ffff18c224 */ /* 0x000fe200078e0a18 */
[----:B------:R-:W-:Y:S01]  /*3a00*/  ISETP.GE.AND P0, PT, R7, RZ, PT ;  /* 0x000000ff0700720c */ /* 0x000fe20003f06270 */
[--C-:B------:R-:W-:Y:S01]  /*3a10*/  @!P1 IMAD.IADD R2, R2, 0x1, -R5.reuse ;  /* 0x0000000102029824 */ /* 0x100fe200078e0a05 */
[----:B------:R-:W-:Y:S01]  /*3a20*/  ISETP.GE.U32.AND P4, PT, R3, 0x7fffff95, PT ;  /* 0x7fffff950300780c */ /* 0x000fe20003f86070 */
[----:B------:R5:W-:Y:S01]  /*3a30*/  LDGSTS.E [R188+0x4600], [R116.64], !P3 ;  /* 0x0460000074bc7fae */ /* 0x000be2000d921844 */
[C---:B------:R-:W-:Y:S01]  /*3a40*/  IADD3 R3, R11.reuse, -0x34, RZ ;  /* 0xffffffcc0b037810 */ /* 0x040fe20007ffe0ff */
[----:B------:R-:W-:Y:S01]  /*3a50*/  @!P6 IMAD.IADD R230, R230, 0x1, -R5 ;  /* 0x00000001e6e6e824 */ /* 0x000fe200078e0a05 */
[----:B------:R-:W-:Y:S01]  /*3a60*/  IADD3 R7, R11, -0x30, RZ ;  /* 0xffffffd00b077810 */ /* 0x000fe20007ffe0ff */
[----:B------:R-:W-:Y:S01]  /*3a70*/  @!P5 IMAD.MOV R2, RZ, RZ, -R2 ;  /* 0x000000ffff02d224 */ /* 0x000fe200078e0a02 */
[----:B------:R-:W-:Y:S01]  /*3a80*/  ISETP.GE.U32.AND P6, PT, R3, 0x7fffff8d, PT ;  /* 0x7fffff8d0300780c */ /* 0x000fe20003fc6070 */
[----:B------:R1:W-:Y:S01]  /*3a90*/  LDGSTS.E [R188+0x4e00], [R114.64], !P2 ;  /* 0x04e0000072bc7fae */ /* 0x0003e2000d121844 */
[----:B------:R-:W-:Y:S01]  /*3aa0*/  ISETP.NE.AND P5, PT, RZ, c[0x0][0x17c], PT ;  /* 0x00005f00ff007a0c */ /* 0x000fe20003fa5270 */
[----:B------:R-:W-:Y:S01]  /*3ab0*/  IMAD.WIDE R146, R238, 0x4, R146 ;  /* 0x00000004ee927825 */ /* 0x000fe200078e0292 */
[----:B------:R-:W-:-:S02]  /*3ac0*/  LOP3.LUT R3, RZ, c[0x0][0x17c], RZ, 0x33, !PT ;  /* 0x00005f00ff037a12 */ /* 0x000fc400078e33ff */
[----:B------:R-:W-:Y:S01]  /*3ad0*/  ISETP.GE.U32.AND P1, PT, R7, 0x7fffff91, PT ;  /* 0x7fffff910700780c */ /* 0x000fe20003f26070 */
[----:B------:R-:W-:Y:S01]  /*3ae0*/  @!P0 IMAD.MOV R230, RZ, RZ, -R230 ;  /* 0x000000ffffe68224 */ /* 0x000fe200078e0ae6 */
[----:B------:R-:W-:Y:S01]  /*3af0*/  IADD3 R5, R11, -0x38, RZ ;  /* 0xffffffc80b057810 */ /* 0x000fe20007ffe0ff */
[----:B------:R1:W-:Y:S01]  /*3b00*/  LDGSTS.E [R188+0x5600], [R110.64], !P4 ;  /* 0x056000006ebc7fae */ /* 0x0003e2000e121844 */
[C---:B------:R-:W-:Y:S01]  /*3b10*/  SEL R29, R3.reuse, R2, !P5 ;  /* 0x00000002031d7207 */ /* 0x040fe20006800000 */
[----:B------:R-:W-:Y:S01]  /*3b20*/  IMAD.SHL.U32 R2, R232, 0x4, RZ ;  /* 0x00000004e8027824 */ /* 0x000fe200078e00ff */
[C---:B------:R-:W-:Y:S01]  /*3b30*/  SEL R7, R3.reuse, R68, !P5 ;  /* 0x0000004403077207 */ /* 0x040fe20006800000 */
[----:B------:R-:W-:Y:S01]  /*3b40*/  IMAD.WIDE R140, R238, 0x4, R140 ;  /* 0x00000004ee8c7825 */ /* 0x000fe200078e028c */
[----:B------:R-:W-:Y:S02]  /*3b50*/  SEL R4, R3, R4, !P5 ;  /* 0x0000000403047207 */ /* 0x000fe40006800000 */
[----:B------:R-:W-:Y:S01]  /*3b60*/  ISETP.GE.U32.AND P0, PT, R5, 0x7fffff89, PT ;  /* 0x7fffff890500780c */ /* 0x000fe20003f06070 */
[----:B------:R-:W-:Y:S01]  /*3b70*/  IMAD R7, R7, c[0x0][0x190], RZ ;  /* 0x0000640007077a24 */ /* 0x000fe200078e02ff */
[C---:B------:R-:W-:Y:S01]  /*3b80*/  SEL R5, R3.reuse, R70, !P5 ;  /* 0x0000004603057207 */ /* 0x040fe20006800000 */
[----:B------:R-:W-:Y:S01]  /*3b90*/  IMAD R4, R4, c[0x0][0x190], RZ ;  /* 0x0000640004047a24 */ /* 0x000fe200078e02ff */
[C---:B------:R-:W-:Y:S01]  /*3ba0*/  SEL R6, R3.reuse, R6, !P5 ;  /* 0x0000000603067207 */ /* 0x040fe20006800000 */
[----:B------:R1:W-:Y:S01]  /*3bb0*/  LDGSTS.E [R188+0x5e00], [R32.64], !P1 ;  /* 0x05e0000020bc7fae */ /* 0x0003e2000c921844 */
[----:B------:R-:W-:Y:S01]  /*3bc0*/  SEL R30, R3, R30, !P5 ;  /* 0x0000001e031e7207 */ /* 0x000fe20006800000 */
[----:B------:R-:W-:Y:S01]  /*3bd0*/  IMAD R5, R5, c[0x0][0x190], RZ ;  /* 0x0000640005057a24 */ /* 0x000fe200078e02ff */
[C---:B------:R-:W-:Y:S01]  /*3be0*/  SEL R9, R3.reuse, R66, !P5 ;  /* 0x0000004203097207 */ /* 0x040fe20006800000 */
[----:B------:R-:W-:Y:S01]  /*3bf0*/  IMAD R6, R6, c[0x0][0x190], RZ ;  /* 0x0000640006067a24 */ /* 0x000fe200078e02ff */
[----:B------:R-:W-:Y:S01]  /*3c00*/  SEL R10, R3, R10, !P5 ;  /* 0x0000000a030a7207 */ /* 0x000fe20006800000 */
[----:B------:R-:W-:Y:S01]  /*3c10*/  IMAD R29, R29, c[0x0][0x190], RZ ;  /* 0x000064001d1d7a24 */ /* 0x000fe200078e02ff */
[----:B------:R-:W-:Y:S01]  /*3c20*/  SEL R31, R3, R64, !P5 ;  /* 0x00000040031f7207 */ /* 0x000fe20006800000 */
[----:B------:R-:W-:Y:S01]  /*3c30*/  IMAD R9, R9, c[0x0][0x190], RZ ;  /* 0x0000640009097a24 */ /* 0x000fe200078e02ff */
[C---:B------:R-:W-:Y:S01]  /*3c40*/  SEL R12, R3.reuse, R12, !P5 ;  /* 0x0000000c030c7207 */ /* 0x040fe20006800000 */
[----:B------:R-:W-:Y:S01]  /*3c50*/  IMAD R10, R10, c[0x0][0x190], RZ ;  /* 0x000064000a0a7a24 */ /* 0x000fe200078e02ff */
[C---:B------:R-:W-:Y:S01]  /*3c60*/  SEL R13, R3.reuse, R62, !P5 ;  /* 0x0000003e030d7207 */ /* 0x040fe20006800000 */
[----:B------:R-:W-:Y:S01]  /*3c70*/  IMAD R30, R30, c[0x0][0x190], RZ ;  /* 0x000064001e1e7a24 */ /* 0x000fe200078e02ff */
[C---:B------:R-:W-:Y:S01]  /*3c80*/  SEL R14, R3.reuse, R14, !P5 ;  /* 0x0000000e030e7207 */ /* 0x040fe20006800000 */
[----:B------:R-:W-:Y:S01]  /*3c90*/  IMAD R12, R12, c[0x0][0x190], RZ ;  /* 0x000064000c0c7a24 */ /* 0x000fe200078e02ff */
        /* <DEDUP_REMOVED lines=38> */
[----:B------:R-:W-:Y:S01]  /*3f00*/  SEL R230, R3, R230, !P5 ;  /* 0x000000e603e67207 */ /* 0x000fe20006800000 */
[----:B------:R-:W-:Y:S01]  /*3f10*/  IMAD R20, R20, c[0x0][0x190], RZ ;  /* 0x0000640014147a24 */ /* 0x000fe200078e02ff */
[----:B------:R-:W-:Y:S01]  /*3f20*/  IADD3 R104, P5, R2, c[0x0][0x168], RZ ;  /* 0x00005a0002687a10 */ /* 0x000fe20007fbe0ff */
[----:B------:R-:W-:Y:S01]  /*3f30*/  IMAD R24, R24, c[0x0][0x190], RZ ;  /* 0x0000640018187a24 */ /* 0x000fe200078e02ff */
[----:B------:R-:W-:Y:S01]  /*3f40*/  ISETP.GT.AND P3, PT, R233, 0x3f, PT ;  /* 0x0000003fe900780c */ /* 0x000fe20003f64270 */
[----:B------:R-:W-:Y:S01]  /*3f50*/  IMAD R229, R229, c[0x0][0x190], RZ ;  /* 0x00006400e5e57a24 */ /* 0x000fe200078e02ff */
[----:B------:R-:W-:Y:S01]  /*3f60*/  IADD3 R42, R11, -0x3c, RZ ;  /* 0xffffffc40b2a7810 */ /* 0x000fe20007ffe0ff */
[----:B------:R-:W-:Y:S01]  /*3f70*/  IMAD R230, R230, c[0x0][0x190], RZ ;  /* 0x00006400e6e67a24 */ /* 0x000fe200078e02ff */
[----:B------:R-:W-:Y:S01]  /*3f80*/  LEA.HI.X.SX32 R105, R232, c[0x0][0x16c], 0x2, P5 ;  /* 0x00005b00e8697a11 */ /* 0x000fe200028f16ff */
[----:B------:R1:W-:Y:S01]  /*3f90*/  LDGSTS.E [R188+0x6600], [R34.64], !P6 ;  /* 0x0660000022bc7fae */ /* 0x0003e2000f121844 */
[----:B------:R-:W-:Y:S01]  /*3fa0*/  ISETP.GE.AND P2, PT, R239, c[0x0][0x180], PT ;  /* 0x00006000ef007a0c */ /* 0x000fe20003f46270 */
[C---:B------:R-:W-:Y:S01]  /*3fb0*/  IMAD.WIDE R142, R238.reuse, 0x4, R142 ;  /* 0x00000004ee8e7825 */ /* 0x040fe200078e028e */
[----:B------:R-:W-:Y:S01]  /*3fc0*/  SEL R3, RZ, 0x4, !P3 ;  /* 0x00000004ff037807 */ /* 0x000fe20005800000 */
[----:B------:R1:W-:Y:S01]  /*3fd0*/  LDGSTS.E [R188+0x6e00], [R36.64], !P0 ;  /* 0x06e0000024bc7fae */ /* 0x0003e2000c121844 */
[----:B------:R-:W-:Y:S01]  /*3fe0*/  LEA R44, P5, R7, R104, 0x2 ;  /* 0x00000068072c7211 */ /* 0x000fe200078a10ff */
[----:B------:R-:W-:Y:S01]  /*3ff0*/  IMAD.WIDE R136, R238, 0x4, R136 ;  /* 0x00000004ee887825 */ /* 0x000fe200078e0288 */
[----:B------:R-:W-:-:S02]  /*4000*/  ISETP.GE.U32.AND P4, PT, R42, 0x7fffff85, PT ;  /* 0x7fffff852a00780c */ /* 0x000fc40003f86070 */
[-C--:B------:R-:W-:Y:S01]  /*4010*/  LEA R42, P1, R4, R104.reuse, 0x2 ;  /* 0x00000068042a7211 */ /* 0x080fe200078210ff */
[C---:B------:R-:W-:Y:S01]  /*4020*/  IMAD.WIDE R138, R238.reuse, 0x4, R138 ;  /* 0x00000004ee8a7825 */ /* 0x040fe200078e028a */
[----:B------:R-:W-:Y:S02]  /*4030*/  SEL R3, R3, RZ, !P2 ;  /* 0x000000ff03037207 */ /* 0x000fe40005000000 */
[-C--:B------:R-:W-:Y:S01]  /*4040*/  LEA.HI.X.SX32 R45, R7, R105.reuse, 0x2, P5 ;  /* 0x00000069072d7211 */ /* 0x080fe200028f16ff */
[C---:B------:R-:W-:Y:S01]  /*4050*/  IMAD.WIDE R132, R238.reuse, 0x4, R132 ;  /* 0x00000004ee847825 */ /* 0x040fe200078e0284 */
[----:B------:R-:W-:Y:S02]  /*4060*/  ISETP.GE.U32.AND P2, PT, R43, 0x7fffff80, PT ;  /* 0x7fffff802b00780c */ /* 0x000fe40003f46070 */
[CC--:B------:R-:W-:Y:S01]  /*4070*/  LEA R48, P5, R15.reuse, R104.reuse, 0x2 ;  /* 0x000000680f307211 */ /* 0x0c0fe200078a10ff */
[----:B------:R-:W-:Y:S01]  /*4080*/  IMAD.WIDE R134, R238, 0x4, R134 ;  /* 0x00000004ee867825 */ /* 0x000fe200078e0286 */
[-C--:B------:R-:W-:Y:S01]  /*4090*/  LEA.HI.X.SX32 R43, R4, R105.reuse, 0x2, P1 ;  /* 0x00000069042b7211 */ /* 0x080fe200008f16ff */
[----:B------:R2:W-:Y:S01]  /*40a0*/  LDGSTS.E [R188+0x7600], [R38.64], !P4 ;  /* 0x0760000026bc7fae */ /* 0x0005e2000e121844 */
[----:B------:R-:W-:Y:S01]  /*40b0*/  LEA R46, P1, R12, R104, 0x2 ;  /* 0x000000680c2e7211 */ /* 0x000fe200078210ff */
[----:B------:R-:W-:Y:S01]  /*40c0*/  IMAD.WIDE R128, R238, 0x4, R128 ;  /* 0x00000004ee807825 */ /* 0x000fe200078e0280 */
[----:B------:R-:W-:-:S02]  /*40d0*/  LEA.HI.X.SX32 R49, R15, R105, 0x2, P5 ;  /* 0x000000690f317211 */ /* 0x000fc400028f16ff */
[-C--:B------:R-:W-:Y:S01]  /*40e0*/  LEA R52, P5, R18, R104.reuse, 0x2 ;  /* 0x0000006812347211 */ /* 0x080fe200078a10ff */
[----:B------:R-:W-:Y:S01]  /*40f0*/  IMAD.WIDE R130, R238, 0x4, R130 ;  /* 0x00000004ee827825 */ /* 0x000fe200078e0282 */
[-C--:B------:R-:W-:Y:S02]  /*4100*/  LEA.HI.X.SX32 R47, R12, R105.reuse, 0x2, P1 ;  /* 0x000000690c2f7211 */ /* 0x080fe400008f16ff */
[CC--:B------:R-:W-:Y:S01]  /*4110*/  LEA R50, P1, R17.reuse, R104.reuse, 0x2 ;  /* 0x0000006811327211 */ /* 0x0c0fe200078210ff */
[----:B-1----:R-:W-:Y:S01]  /*4120*/  IMAD.WIDE R124, R238, 0x4, R124 ;  /* 0x00000004ee7c7825 */ /* 0x002fe200078e027c */
[-C--:B------:R-:W-:Y:S02]  /*4130*/  LEA.HI.X.SX32 R53, R18, R105.reuse, 0x2, P5 ;  /* 0x0000006912357211 */ /* 0x080fe400028f16ff */
[----:B------:R-:W-:Y:S01]  /*4140*/  LEA R56, P5, R20, R104, 0x2 ;  /* 0x0000006814387211 */ /* 0x000fe200078a10ff */
[----:B--2---:R-:W-:Y:S01]  /*4150*/  IMAD.WIDE R126, R238, 0x4, R126 ;  /* 0x00000004ee7e7825 */ /* 0x004fe200078e027e */
[----:B------:R-:W-:-:S02]  /*4160*/  LEA.HI.X.SX32 R51, R17, R105, 0x2, P1 ;  /* 0x0000006911337211 */ /* 0x000fc400008f16ff */
[-C--:B------:R-:W-:Y:S01]  /*4170*/  LEA R54, P1, R19, R104.reuse, 0x2 ;  /* 0x0000006813367211 */ /* 0x080fe200078210ff */
[----:B---3--:R-:W-:Y:S01]  /*4180*/  IMAD.WIDE R120, R238, 0x4, R120 ;  /* 0x00000004ee787825 */ /* 0x008fe200078e0278 */
[-C--:B------:R-:W-:Y:S02]  /*4190*/  LEA.HI.X.SX32 R57, R20, R105.reuse, 0x2, P5 ;  /* 0x0000006914397211 */ /* 0x080fe400028f16ff */
[-C--:B------:R-:W-:Y:S01]  /*41a0*/  LEA R60, P5, R9, R104.reuse, 0x2 ;  /* 0x00000068093c7211 */ /* 0x080fe200078a10ff */
[C---:B------:R-:W-:Y:S01]  /*41b0*/  IMAD.WIDE R112, R238.reuse, 0x4, R112 ;  /* 0x00000004ee707825 */ /* 0x040fe200078e0270 */
[-C--:B------:R-:W-:Y:S02]  /*41c0*/  LEA.HI.X.SX32 R55, R19, R105.reuse, 0x2, P1 ;  /* 0x0000006913377211 */ /* 0x080fe400008f16ff */
[----:B------:R-:W-:Y:S01]  /*41d0*/  LEA R58, P1, R5, R104, 0x2 ;  /* 0x00000068053a7211 */ /* 0x000fe200078210ff */
[----:B----4-:R-:W-:Y:S01]  /*41e0*/  IMAD.WIDE R118, R238, 0x4, R118 ;  /* 0x00000004ee767825 */ /* 0x010fe200078e0276 */
[----:B------:R-:W-:-:S02]  /*41f0*/  LEA.HI.X.SX32 R61, R9, R105, 0x2, P5 ;  /* 0x00000069093d7211 */ /* 0x000fc400028f16ff */
[-C--:B------:R-:W-:Y:S01]  /*4200*/  LEA R64, P5, R16, R104.reuse, 0x2 ;  /* 0x0000006810407211 */ /* 0x080fe200078a10ff */
[C---:B-----5:R-:W-:Y:S01]  /*4210*/  IMAD.WIDE R116, R238.reuse, 0x4, R116 ;  /* 0x00000004ee747825 */ /* 0x060fe200078e0274 */
[-C--:B------:R-:W-:Y:S02]  /*4220*/  LEA.HI.X.SX32 R59, R5, R105.reuse, 0x2, P1 ;  /* 0x00000069053b7211 */ /* 0x080fe400008f16ff */
[CC--:B------:R-:W-:Y:S01]  /*4230*/  LEA R62, P1, R13.reuse, R104.reuse, 0x2 ;  /* 0x000000680d3e7211 */ /* 0x0c0fe200078210ff */
[----:B------:R-:W-:Y:S01]  /*4240*/  IMAD.WIDE R114, R238, 0x4, R114 ;  /* 0x00000004ee727825 */ /* 0x000fe200078e0272 */
[-C--:B------:R-:W-:Y:S02]  /*4250*/  LEA.HI.X.SX32 R65, R16, R105.reuse, 0x2, P5 ;  /* 0x0000006910417211 */ /* 0x080fe400028f16ff */
[----:B------:R-:W-:Y:S01]  /*4260*/  LEA R68, P5, R22, R104, 0x2 ;  /* 0x0000006816447211 */ /* 0x000fe200078a10ff */
[----:B------:R-:W-:Y:S01]  /*4270*/  IMAD.WIDE R110, R238, 0x4, R110 ;  /* 0x00000004ee6e7825 */ /* 0x000fe200078e026e */
[----:B------:R-:W-:-:S02]  /*4280*/  LEA.HI.X.SX32 R63, R13, R105, 0x2, P1 ;  /* 0x000000690d3f7211 */ /* 0x000fc400008f16ff */
[CC--:B------:R-:W-:Y:S01]  /*4290*/  LEA R66, P1, R21.reuse, R104.reuse, 0x2 ;  /* 0x0000006815427211 */ /* 0x0c0fe200078210ff */
[----:B------:R-:W-:Y:S01]  /*42a0*/  IMAD.WIDE R32, R238, 0x4, R32 ;  /* 0x00000004ee207825 */ /* 0x000fe200078e0220 */
[-C--:B------:R-:W-:Y:S02]  /*42b0*/  LEA.HI.X.SX32 R69, R22, R105.reuse, 0x2, P5 ;  /* 0x0000006916457211 */ /* 0x080fe400028f16ff */
[-C--:B------:R-:W-:Y:S01]  /*42c0*/  LEA R72, P5, R24, R104.reuse, 0x2 ;  /* 0x0000006818487211 */ /* 0x080fe200078a10ff */
[C---:B------:R-:W-:Y:S01]  /*42d0*/  IMAD.WIDE R34, R238.reuse, 0x4, R34 ;  /* 0x00000004ee227825 */ /* 0x040fe200078e0222 */
[-C--:B------:R-:W-:Y:S02]  /*42e0*/  LEA.HI.X.SX32 R67, R21, R105.reuse, 0x2, P1 ;  /* 0x0000006915437211 */ /* 0x080fe400008f16ff */
[----:B------:R-:W-:Y:S01]  /*42f0*/  LEA R70, P1, R23, R104, 0x2 ;  /* 0x0000006817467211 */ /* 0x000fe200078210ff */
[----:B------:R-:W-:Y:S01]  /*4300*/  IMAD.WIDE R36, R238, 0x4, R36 ;  /* 0x00000004ee247825 */ /* 0x000fe200078e0224 */
[----:B------:R-:W-:-:S02]  /*4310*/  LEA.HI.X.SX32 R73, R24, R105, 0x2, P5 ;  /* 0x0000006918497211 */ /* 0x000fc400028f16ff */
[-C--:B------:R-:W-:Y:S01]  /*4320*/  LEA R76, P5, R10, R104.reuse, 0x2 ;  /* 0x000000680a4c7211 */ /* 0x080fe200078a10ff */
[----:B------:R-:W-:Y:S01]  /*4330*/  IMAD.WIDE R38, R238, 0x4, R38 ;  /* 0x00000004ee267825 */ /* 0x000fe200078e0226 */
[-C--:B------:R-:W-:Y:S02]  /*4340*/  LEA.HI.X.SX32 R71, R23, R105.reuse, 0x2, P1 ;  /* 0x0000006917477211 */ /* 0x080fe400008f16ff */
[-C--:B------:R-:W-:Y:S02]  /*4350*/  LEA R74, P1, R6, R104.reuse, 0x2 ;  /* 0x00000068064a7211 */ /* 0x080fe400078210ff */
[-C--:B------:R-:W-:Y:S02]  /*4360*/  LEA.HI.X.SX32 R77, R10, R105.reuse, 0x2, P5 ;  /* 0x000000690a4d7211 */ /* 0x080fe400028f16ff */
[----:B------:R-:W-:Y:S02]  /*4370*/  LEA R80, P5, R25, R104, 0x2 ;  /* 0x0000006819507211 */ /* 0x000fe400078a10ff */
[----:B------:R-:W-:-:S02]  /*4380*/  LEA.HI.X.SX32 R75, R6, R105, 0x2, P1 ;  /* 0x00000069064b7211 */ /* 0x000fc400008f16ff */
[CC--:B------:R-:W-:Y:S02]  /*4390*/  LEA R78, P1, R14.reuse, R104.reuse, 0x2 ;  /* 0x000000680e4e7211 */ /* 0x0c0fe400078210ff */
[-C--:B------:R-:W-:Y:S02]  /*43a0*/  LEA.HI.X.SX32 R81, R25, R105.reuse, 0x2, P5 ;  /* 0x0000006919517211 */ /* 0x080fe400028f16ff */
[CC--:B------:R-:W-:Y:S02]  /*43b0*/  LEA R84, P5, R27.reuse, R104.reuse, 0x2 ;  /* 0x000000681b547211 */ /* 0x0c0fe400078a10ff */
[-C--:B------:R-:W-:Y:S02]  /*43c0*/  LEA.HI.X.SX32 R79, R14, R105.reuse, 0x2, P1 ;  /* 0x000000690e4f7211 */ /* 0x080fe400008f16ff */
[----:B------:R-:W-:Y:S02]  /*43d0*/  LEA R82, P1, R26, R104, 0x2 ;  /* 0x000000681a527211 */ /* 0x000fe400078210ff */
[----:B------:R-:W-:-:S02]  /*43e0*/  LEA.HI.X.SX32 R85, R27, R105, 0x2, P5 ;  /* 0x000000691b557211 */ /* 0x000fc400028f16ff */
[-C--:B------:R-:W-:Y:S02]  /*43f0*/  LEA R86, P5, R28, R104.reuse, 0x2 ;  /* 0x000000681c567211 */ /* 0x080fe400078a10ff */
[-C--:B------:R-:W-:Y:S02]  /*4400*/  LEA.HI.X.SX32 R83, R26, R105.reuse, 0x2, P1 ;  /* 0x000000691a537211 */ /* 0x080fe400008f16ff */
[----:B------:R-:W-:Y:S01]  /*4410*/  ISETP.NE.U32.AND P1, PT, R3, RZ, PT ;  /* 0x000000ff0300720c */ /* 0x000fe20003f25070 */
[----:B------:R-:W-:Y:S01]  /*4420*/  IMAD.SHL.U32 R3, R239, 0x4, RZ ;  /* 0x00000004ef037824 */ /* 0x000fe200078e00ff */
[----:B------:R-:W-:Y:S02]  /*4430*/  LEA.HI.X.SX32 R87, R28, R105, 0x2, P5 ;  /* 0x000000691c577211 */ /* 0x000fe400028f16ff */
[----:B------:R-:W-:Y:S02]  /*4440*/  LEA R88, P5, R29, R104, 0x2 ;  /* 0x000000681d587211 */ /* 0x000fe400078a10ff */
[----:B------:R-:W-:-:S02]  /*4450*/  LOP3.LUT R3, R3, 0x110, R89, 0x78, !PT ;  /* 0x0000011003037812 */ /* 0x000fc400078e7859 */
[-C--:B------:R-:W-:Y:S02]  /*4460*/  LEA.HI.X.SX32 R89, R29, R105.reuse, 0x2, P5 ;  /* 0x000000691d597211 */ /* 0x080fe400028f16ff */
[CC--:B------:R-:W-:Y:S02]  /*4470*/  LEA R90, P5, R30.reuse, R104.reuse, 0x2 ;  /* 0x000000681e5a7211 */ /* 0x0c0fe400078a10ff */
[----:B------:R-:W-:Y:S02]  /*4480*/  LOP3.LUT R237, R3, 0x20, RZ, 0x3c, !PT ;  /* 0x0000002003ed7812 */ /* 0x000fe400078e3cff */
[----:B------:R-:W-:Y:S02]  /*4490*/  LEA.HI.X.SX32 R91, R30, R105, 0x2, P5 ;  /* 0x000000691e5b7211 */ /* 0x000fe400028f16ff */
[----:B------:R-:W-:Y:S02]  /*44a0*/  LEA R92, P5, R31, R104, 0x2 ;  /* 0x000000681f5c7211 */ /* 0x000fe400078a10ff */
[----:B------:R-:W-:-:S02]  /*44b0*/  LOP3.LUT R236, R3, 0x40, RZ, 0x3c, !PT ;  /* 0x0000004003ec7812 */ /* 0x000fc400078e3cff */
[-C--:B------:R-:W-:Y:S02]  /*44c0*/  LEA.HI.X.SX32 R93, R31, R105.reuse, 0x2, P5 ;  /* 0x000000691f5d7211 */ /* 0x080fe400028f16ff */
[-C--:B------:R-:W-:Y:S02]  /*44d0*/  LEA R94, P5, R189, R104.reuse, 0x2 ;  /* 0x00000068bd5e7211 */ /* 0x080fe400078a10ff */
[----:B------:R-:W-:Y:S02]  /*44e0*/  LOP3.LUT R235, R3, 0x60, RZ, 0x3c, !PT ;  /* 0x0000006003eb7812 */ /* 0x000fe400078e3cff */
[----:B------:R-:W-:Y:S02]  /*44f0*/  LEA.HI.X.SX32 R95, R189, R105, 0x2, P5 ;  /* 0x00000069bd5f7211 */ /* 0x000fe400028f16ff */
[----:B------:R-:W-:-:S04]  /*4500*/  LEA R96, P5, R226, R104, 0x2 ;  /* 0x00000068e2607211 */ /* 0x000fc800078a10ff */
        /* <DEDUP_REMOVED lines=9> */
[----:B------:R-:W-:-:S13]  /*45a0*/  ISETP.GE.U32.AND P5, PT, R234, 0x7fffff81, PT ;  /* 0x7fffff81ea00780c */ /* 0x000fda0003fa6070 */
[----:B------:R1:W-:Y:S04]  /*45b0*/  LDGSTS.E [R188+0x7e00], [R40.64], !P5 ;  /* 0x07e0000028bc7fae */ /* 0x0003e8000e921844 */
[----:B------:R-:W0:Y:S04]  /*45c0*/  LDGDEPBAR ;  /* 0x00000000000079af */ /* 0x000e280000000000 */
[----:B------:R2:W-:Y:S04]  /*45d0*/  LDGSTS.E [R3+0x10000], [R42.64], P1 ;  /* 0x100000002a037fae */ /* 0x0005e80008921844 */
[----:B------:R3:W-:Y:S01]  /*45e0*/  LDGSTS.E [R3+0x10800], [R44.64], P1 ;  /* 0x108000002c037fae */ /* 0x0007e20008921844 */
[----:B-1----:R-:W-:-:S03]  /*45f0*/  IMAD.WIDE R40, R238, 0x4, R40 ;  /* 0x00000004ee287825 */ /* 0x002fc600078e0228 */
[----:B------:R1:W-:Y:S04]  /*4600*/  LDGSTS.E [R3+0x11000], [R46.64], P1 ;  /* 0x110000002e037fae */ /* 0x0003e80008921844 */
        /* <DEDUP_REMOVED lines=29> */
[----:B------:R-:W0:Y:S04]  /*47e0*/  LDGDEPBAR ;  /* 0x00000000000079af */ /* 0x000e280000000000 */
[----:B------:R-:W-:Y:S06]  /*47f0*/  BAR.SYNC.DEFER_BLOCKING 0x0 ;  /* 0x0000000000007b1d */ /* 0x000fec0000010000 */
[----:B------:R-:W-:Y:S01]  /*4800*/  @!PT LDS RZ, [RZ] ;  /* 0x00000000fffff984 */ /* 0x000fe20000000800 */
[----:B------:R-:W-:Y:S01]  /*4810*/  @!PT LDS RZ, [RZ] ;  /* 0x00000000fffff984 */ /* 0x000fe20000000800 */
[----:B------:R-:W-:Y:S01]  /*4820*/  @!PT LDS RZ, [RZ] ;  /* 0x00000000fffff984 */ /* 0x000fe20000000800 */
[----:B------:R1:W-:Y:S02]  /*4830*/  LDGSTS.E [R242+0x8000], [R224.64], !P2 ;  /* 0x08000000e0f27fae */ /* 0x0003e4000d121844 */
[----:B-1----:R-:W-:-:S04]  /*4840*/  IADD3 R224, R11, -0x45, RZ ;  /* 0xffffffbb0be07810 */ /* 0x002fc80007ffe0ff */
[----:B------:R-:W-:Y:S02]  /*4850*/  ISETP.GE.U32.AND P1, PT, R224, 0x7fffff7c, PT ;  /* 0x7fffff7ce000780c */ /* 0x000fe40003f26070 */
[----:B------:R-:W-:-:S04]  /*4860*/  IADD3 R224, R11, -0x49, RZ ;  /* 0xffffffb70be07810 */ /* 0x000fc80007ffe0ff */
[----:B------:R-:W-:-:S07]  /*4870*/  ISETP.GE.U32.AND P0, PT, R224, 0x7fffff78, PT ;  /* 0x7fffff78e000780c */ /* 0x000fce0003f06070 */
[----:B------:R1:W-:Y:S06]  /*4880*/  LDGSTS.E [R242+0x8800], [R108.64], !P1 ;  /* 0x088000006cf27fae */ /* 0x0003ec000c921844 */
[----:B------:R2:W-:Y:S01]  /*4890*/  LDGSTS.E [R242+0x9000], [R106.64], !P0 ;  /* 0x090000006af27fae */ /* 0x0005e2000c121844 */
[C---:B-1----:R-:W-:Y:S02]  /*48a0*/  IADD3 R108, R11.reuse, -0x71, RZ ;  /* 0xffffff8f0b6c7810 */ /* 0x042fe40007ffe0ff */
[C---:B--2---:R-:W-:Y:S02]  /*48b0*/  IADD3 R106, R11.reuse, -0x4d, RZ ;  /* 0xffffffb30b6a7810 */ /* 0x044fe40007ffe0ff */
[----:B------:R-:W-:-:S02]  /*48c0*/  IADD3 R107, R11, -0x75, RZ ;  /* 0xffffff8b0b6b7810 */ /* 0x000fc40007ffe0ff */
[----:B------:R-:W-:Y:S02]  /*48d0*/  ISETP.GE.U32.AND P1, PT, R106, 0x7fffff74, PT ;  /* 0x7fffff746a00780c */ /* 0x000fe40003f26070 */
[----:B------:R-:W-:Y:S02]  /*48e0*/  IADD3 R106, R11, -0x51, RZ ;  /* 0xffffffaf0b6a7810 */ /* 0x000fe40007ffe0ff */
[----:B------:R-:W-:Y:S02]  /*48f0*/  ISETP.GE.U32.AND P2, PT, R107, 0x7fffff4c, PT ;  /* 0x7fffff4c6b00780c */ /* 0x000fe40003f46070 */
[----:B------:R-:W-:Y:S02]  /*4900*/  ISETP.GE.U32.AND P0, PT, R106, 0x7fffff70, PT ;  /* 0x7fffff706a00780c */ /* 0x000fe40003f06070 */
[C---:B------:R-:W-:Y:S02]  /*4910*/  IADD3 R106, R11.reuse, -0x55, RZ ;  /* 0xffffffab0b6a7810 */ /* 0x040fe40007ffe0ff */
[----:B------:R-:W-:-:S03]  /*4920*/  IADD3 R107, R11, -0x42, RZ ;  /* 0xffffffbe0b6b7810 */ /* 0x000fc60007ffe0ff */
[----:B------:R1:W-:Y:S01]  /*4930*/  LDGSTS.E [R242+0x9800], [R222.64], !P1 ;  /* 0x09800000def27fae */ /* 0x0003e2000c921844 */
[----:B------:R-:W-:Y:S02]  /*4940*/  ISETP.GE.U32.AND P1, PT, R106, 0x7fffff6c, PT ;  /* 0x7fffff6c6a00780c */ /* 0x000fe40003f26070 */
[----:B------:R-:W-:Y:S02]  /*4950*/  IADD3 R106, R11, -0x59, RZ ;  /* 0xffffffa70b6a7810 */ /* 0x000fe40007ffe0ff */
[----:B------:R-:W-:Y:S01]  /*4960*/  ISETP.GE.U32.AND P6, PT, R107, 0x7fffff7f, PT ;  /* 0x7fffff7f6b00780c */ /* 0x000fe20003fc6070 */
[----:B------:R1:W-:Y:S01]  /*4970*/  LDGSTS.E [R242+0xa000], [R220.64], !P0 ;  /* 0x0a000000dcf27fae */ /* 0x0003e2000c121844 */
[----:B------:R-:W-:Y:S02]  /*4980*/  ISETP.GE.U32.AND P0, PT, R106, 0x7fffff68, PT ;  /* 0x7fffff686a00780c */ /* 0x000fe40003f06070 */
[C---:B------:R-:W-:Y:S02]  /*4990*/  IADD3 R106, R11.reuse, -0x5d, RZ ;  /* 0xffffffa30b6a7810 */ /* 0x040fe40007ffe0ff */
[----:B------:R-:W-:-:S03]  /*49a0*/  IADD3 R107, R11, -0x4a, RZ ;  /* 0xffffffb60b6b7810 */ /* 0x000fc60007ffe0ff */
[----:B------:R1:W-:Y:S01]  /*49b0*/  LDGSTS.E [R242+0xa800], [R218.64], !P1 ;  /* 0x0a800000daf27fae */ /* 0x0003e2000c921844 */
[----:B------:R-:W-:Y:S02]  /*49c0*/  ISETP.GE.U32.AND P1, PT, R106, 0x7fffff64, PT ;  /* 0x7fffff646a00780c */ /* 0x000fe40003f26070 */
[----:B------:R-:W-:-:S03]  /*49d0*/  IADD3 R106, R11, -0x61, RZ ;  /* 0xffffff9f0b6a7810 */ /* 0x000fc60007ffe0ff */
[----:B------:R1:W-:Y:S01]  /*49e0*/  LDGSTS.E [R242+0xb000], [R216.64], !P0 ;  /* 0x0b000000d8f27fae */ /* 0x0003e2000c121844 */
[----:B------:R-:W-:Y:S02]  /*49f0*/  ISETP.GE.U32.AND P0, PT, R106, 0x7fffff60, PT ;  /* 0x7fffff606a00780c */ /* 0x000fe40003f06070 */
[----:B------:R-:W-:-:S05]  /*4a00*/  IADD3 R106, R11, -0x65, RZ ;  /* 0xffffff9b0b6a7810 */ /* 0x000fca0007ffe0ff */
        /* <DEDUP_REMOVED lines=11> */
[C---:B------:R-:W-:Y:S02]  /*4ac0*/  IADD3 R106, R11.reuse, -0x79, RZ ;  /* 0xffffff870b6a7810 */ /* 0x040fe40007ffe0ff */
[----:B------:R-:W-:Y:S02]  /*4ad0*/  ISETP.GE.U32.AND P5, PT, R108, 0x7fffff44, PT ;  /* 0x7fffff446c00780c */ /* 0x000fe40003fa6070 */
[----:B------:R-:W-:Y:S02]  /*4ae0*/  ISETP.GE.U32.AND P4, PT, R106, 0x7fffff48, PT ;  /* 0x7fffff486a00780c */ /* 0x000fe40003f86070 */
[----:B------:R-:W-:-:S05]  /*4af0*/  IADD3 R106, R11, -0x46, RZ ;  /* 0xffffffba0b6a7810 */ /* 0x000fca0007ffe0ff */
[----:B------:R1:W-:Y:S01]  /*4b00*/  LDGSTS.E [R242+0xd800], [R206.64], !P0 ;  /* 0x0d800000cef27fae */ /* 0x0003e2000c121844 */
[----:B------:R-:W-:Y:S02]  /*4b10*/  ISETP.GE.U32.AND P0, PT, R106, 0x7fffff7b, PT ;  /* 0x7fffff7b6a00780c */ /* 0x000fe40003f06070 */
[----:B------:R-:W-:Y:S01]  /*4b20*/  IADD3 R106, R11, -0x4e, RZ ;  /* 0xffffffb20b6a7810 */ /* 0x000fe20007ffe0ff */
[----:B------:R2:W-:Y:S01]  /*4b30*/  LDGSTS.E [R242+0xe000], [R122.64], !P1 ;  /* 0x0e0000007af27fae */ /* 0x0005e2000c921844 */
[----:B------:R-:W-:Y:S02]  /*4b40*/  ISETP.GE.U32.AND P1, PT, R107, 0x7fffff77, PT ;  /* 0x7fffff776b00780c */ /* 0x000fe40003f26070 */
[C---:B------:R-:W-:Y:S01]  /*4b50*/  IADD3 R107, R11.reuse, -0x52, RZ ;  /* 0xffffffae0b6b7810 */ /* 0x040fe20007ffe0ff */
[----:B------:R1:W-:Y:S01]  /*4b60*/  LDGSTS.E [R242+0xe800], [R202.64], !P2 ;  /* 0x0e800000caf27fae */ /* 0x0003e2000d121844 */
[----:B------:R-:W-:Y:S02]  /*4b70*/  ISETP.GE.U32.AND P2, PT, R106, 0x7fffff73, PT ;  /* 0x7fffff736a00780c */ /* 0x000fe40003f46070 */
[----:B------:R-:W-:Y:S01]  /*4b80*/  IADD3 R106, R11, -0x56, RZ ;  /* 0xffffffaa0b6a7810 */ /* 0x000fe20007ffe0ff */
[----:B------:R1:W-:Y:S01]  /*4b90*/  LDGSTS.E [R242+0xf000], [R204.64], !P4 ;  /* 0x0f000000ccf27fae */ /* 0x0003e2000e121844 */
[----:B------:R-:W-:-:S02]  /*4ba0*/  ISETP.GE.U32.AND P4, PT, R107, 0x7fffff6f, PT ;  /* 0x7fffff6f6b00780c */ /* 0x000fc40003f86070 */
[C---:B------:R-:W-:Y:S01]  /*4bb0*/  IADD3 R107, R11.reuse, -0x5a, RZ ;  /* 0xffffffa60b6b7810 */ /* 0x040fe20007ffe0ff */
[----:B------:R1:W-:Y:S01]  /*4bc0*/  LDGSTS.E [R242+0xf800], [R198.64], !P5 ;  /* 0x0f800000c6f27fae */ /* 0x0003e2000e921844 */
[----:B------:R-:W-:Y:S02]  /*4bd0*/  ISETP.GE.U32.AND P5, PT, R106, 0x7fffff6b, PT ;  /* 0x7fffff6b6a00780c */ /* 0x000fe40003fa6070 */
[----:B------:R-:W-:Y:S01]  /*4be0*/  IADD3 R106, R11, -0x5e, RZ ;  /* 0xffffffa20b6a7810 */ /* 0x000fe20007ffe0ff */
[----:B------:R1:W-:Y:S01]  /*4bf0*/  LDGSTS.E [R241+0x8200], [R200.64], !P6 ;  /* 0x08200000c8f17fae */ /* 0x0003e2000f121844 */
[----:B------:R-:W-:Y:S02]  /*4c00*/  ISETP.GE.U32.AND P6, PT, R107, 0x7fffff67, PT ;  /* 0x7fffff676b00780c */ /* 0x000fe40003fc6070 */
[----:B------:R-:W-:Y:S01]  /*4c10*/  IADD3 R107, R11, -0x62, RZ ;  /* 0xffffff9e0b6b7810 */ /* 0x000fe20007ffe0ff */
[----:B------:R1:W-:Y:S01]  /*4c20*/  LDGSTS.E [R241+0x8a00], [R194.64], !P0 ;  /* 0x08a00000c2f17fae */ /* 0x0003e2000c121844 */
[----:B------:R-:W-:-:S02]  /*4c30*/  ISETP.GE.U32.AND P0, PT, R106, 0x7fffff63, PT ;  /* 0x7fffff636a00780c */ /* 0x000fc40003f06070 */
        /* <DEDUP_REMOVED lines=31> */
[----:B------:R1:W-:Y:S03]  /*4e30*/  LDGSTS.E [R241+0xe200], [R174.64], !P6 ;  /* 0x0e200000aef17fae */ /* 0x0003e6000f121844 */
[----:B------:R-:W-:Y:S01]  /*4e40*/  ISETP.GE.U32.AND P6, PT, R106, 0x7fffff76, PT ;  /* 0x7fffff766a00780c */ /* 0x000fe20003fc6070 */
[----:B------:R1:W-:Y:S01]  /*4e50*/  LDGSTS.E [R241+0xea00], [R168.64], !P0 ;  /* 0x0ea00000a8f17fae */ /* 0x0003e2000c121844 */
[----:B------:R-:W-:-:S02]  /*4e60*/  ISETP.GE.U32.AND P0, PT, R107, 0x7fffff72, PT ;  /* 0x7fffff726b00780c */ /* 0x000fc40003f06070 */
[C---:B------:R-:W-:Y:S01]  /*4e70*/  IADD3 R106, R11.reuse, -0x53, RZ ;  /* 0xffffffad0b6a7810 */ /* 0x040fe20007ffe0ff */
[----:B------:R1:W-:Y:S01]  /*4e80*/  LDGSTS.E [R241+0xf200], [R170.64], !P1 ;  /* 0x0f200000aaf17fae */ /* 0x0003e2000c921844 */
[----:B------:R-:W-:Y:S02]  /*4e90*/  IADD3 R107, R11, -0x57, RZ ;  /* 0xffffffa90b6b7810 */ /* 0x000fe40007ffe0ff */
[----:B------:R-:W-:Y:S01]  /*4ea0*/  ISETP.GE.U32.AND P1, PT, R106, 0x7fffff6e, PT ;  /* 0x7fffff6e6a00780c */ /* 0x000fe20003f26070 */
[----:B------:R1:W-:Y:S01]  /*4eb0*/  LDGSTS.E [R241+0xfa00], [R164.64], !P2 ;  /* 0x0fa00000a4f17fae */ /* 0x0003e2000d121844 */
        /* <DEDUP_REMOVED lines=63> */
[C---:B------:R-:W-:Y:S02]  /*52b0*/  IADD3 R107, R11.reuse, -0x70, RZ ;  /* 0xffffff900b6b7810 */ /* 0x040fe40007ffe0ff */
[----:B------:R-:W-:Y:S01]  /*52c0*/  ISETP.GE.U32.AND P6, PT, R106, 0x7fffff55, PT ;  /* 0x7fffff556a00780c */ /* 0x000fe20003fc6070 */
[----:B------:R1:W-:Y:S01]  /*52d0*/  LDGSTS.E [R188+0xae00], [R120.64], !P0 ;  /* 0x0ae0000078bc7fae */ /* 0x0003e2000c121844 */
[----:B------:R-:W-:-:S02]  /*52e0*/  IADD3 R106, R11, -0x74, RZ ;  /* 0xffffff8c0b6a7810 */ /* 0x000fc40007ffe0ff */
[----:B------:R-:W-:Y:S01]  /*52f0*/  ISETP.GE.U32.AND P0, PT, R107, 0x7fffff51, PT ;  /* 0x7fffff516b00780c */ /* 0x000fe20003f06070 */
[----:B------:R1:W-:Y:S01]  /*5300*/  LDGSTS.E [R188+0xb600], [R112.64], !P1 ;  /* 0x0b60000070bc7fae */ /* 0x0003e2000c921844 */
[----:B------:R-:W-:Y:S02]  /*5310*/  ISETP.GE.U32.AND P1, PT, R106, 0x7fffff4d, PT ;  /* 0x7fffff4d6a00780c */ /* 0x000fe40003f26070 */
[----:B------:R-:W-:Y:S01]  /*5320*/  IADD3 R106, R11, -0x78, RZ ;  /* 0xffffff880b6a7810 */ /* 0x000fe20007ffe0ff */
[----:B------:R1:W-:Y:S01]  /*5330*/  LDGSTS.E [R188+0xbe00], [R118.64], !P2 ;  /* 0x0be0000076bc7fae */ /* 0x0003e2000d121844 */
[----:B------:R-:W-:-:S03]  /*5340*/  ISETP.GE.AND P2, PT, R239, R234, PT ;  /* 0x000000eaef00720c */ /* 0x000fc60003f46270 */
[----:B------:R1:W-:Y:S01]  /*5350*/  LDGSTS.E [R188+0xc600], [R116.64], !P4 ;  /* 0x0c60000074bc7fae */ /* 0x0003e2000e121844 */
[----:B------:R-:W-:Y:S02]  /*5360*/  ISETP.GE.U32.AND P4, PT, R106, 0x7fffff49, PT ;  /* 0x7fffff496a00780c */ /* 0x000fe40003f86070 */
[----:B------:R-:W-:Y:S01]  /*5370*/  SEL R107, RZ, 0x4, P2 ;  /* 0x00000004ff6b7807 */ /* 0x000fe20001000000 */
[----:B------:R1:W-:Y:S01]  /*5380*/  LDGSTS.E [R188+0xce00], [R114.64], !P5 ;  /* 0x0ce0000072bc7fae */ /* 0x0003e2000e921844 */
[----:B------:R-:W-:Y:S02]  /*5390*/  ISETP.GT.AND P5, PT, R233, 0x7f, PT ;  /* 0x0000007fe900780c */ /* 0x000fe40003fa4270 */
[C---:B------:R-:W-:Y:S01]  /*53a0*/  IADD3 R106, R11.reuse, -0x7c, RZ ;  /* 0xffffff840b6a7810 */ /* 0x040fe20007ffe0ff */
[----:B------:R1:W-:Y:S01]  /*53b0*/  LDGSTS.E [R188+0xd600], [R110.64], !P6 ;  /* 0x0d6000006ebc7fae */ /* 0x0003e2000f121844 */
[----:B------:R-:W-:Y:S02]  /*53c0*/  IADD3 R11, R11, -0x80, RZ ;  /* 0xffffff800b0b7810 */ /* 0x000fe40007ffe0ff */
[----:B------:R-:W-:Y:S01]  /*53d0*/  SEL R107, R107, RZ, P5 ;  /* 0x000000ff6b6b7207 */ /* 0x000fe20002800000 */
[----:B------:R1:W-:Y:S01]  /*53e0*/  LDGSTS.E [R188+0xde00], [R32.64], !P0 ;  /* 0x0de0000020bc7fae */ /* 0x0003e2000c121844 */
[----:B------:R-:W-:Y:S01]  /*53f0*/  ISETP.GE.U32.AND P2, PT, R106, 0x7fffff45, PT ;  /* 0x7fffff456a00780c */ /* 0x000fe20003f46070 */
[----:B------:R-:W-:Y:S01]  /*5400*/  IMAD.MOV.U32 R106, RZ, RZ, c[0x0][0x18c] ;  /* 0x00006300ff6a7624 */ /* 0x000fe200078e00ff */
[----:B------:R-:W-:Y:S01]  /*5410*/  ISETP.GE.U32.AND P5, PT, R11, 0x7fffff41, PT ;  /* 0x7fffff410b00780c */ /* 0x000fe20003fa6070 */
[----:B------:R1:W-:Y:S01]  /*5420*/  LDGSTS.E [R188+0xe600], [R34.64], !P1 ;  /* 0x0e60000022bc7fae */ /* 0x0003e2000c921844 */
[----:B------:R-:W-:Y:S01]  /*5430*/  ISETP.NE.U32.AND P6, PT, R107, RZ, PT ;  /* 0x000000ff6b00720c */ /* 0x000fe20003fc5070 */
[----:B------:R-:W-:-:S02]  /*5440*/  IMAD.SHL.U32 R106, R106, 0x40, RZ ;  /* 0x000000406a6a7824 */ /* 0x000fc400078e00ff */
[----:B------:R1:W-:Y:S02]  /*5450*/  LDGSTS.E [R188+0xee00], [R36.64], !P4 ;  /* 0x0ee0000024bc7fae */ /* 0x0003e4000e121844 */
[C---:B------:R-:W-:Y:S02]  /*5460*/  IMAD.WIDE R42, R106.reuse, 0x4, R42 ;  /* 0x000000046a2a7825 */ /* 0x040fe400078e022a */
[----:B--2---:R-:W2:Y:S02]  /*5470*/  S2R R123, SR_TID.X ;  /* 0x00000000007b7919 */ /* 0x004ea40000002100 */
[C---:B---3--:R-:W-:Y:S02]  /*5480*/  IMAD.WIDE R44, R106.reuse, 0x4, R44 ;  /* 0x000000046a2c7825 */ /* 0x048fe400078e022c */
[----:B------:R1:W-:Y:S02]  /*5490*/  LDGSTS.E [R188+0xf600], [R38.64], !P2 ;  /* 0x0f60000026bc7fae */ /* 0x0003e4000d121844 */
[----:B------:R-:W-:-:S02]  /*54a0*/  IMAD.WIDE R46, R106, 0x4, R46 ;  /* 0x000000046a2e7825 */ /* 0x000fc400078e022e */
[----:B------:R1:W-:Y:S02]  /*54b0*/  LDGSTS.E [R188+0xfe00], [R40.64], !P5 ;  /* 0x0fe0000028bc7fae */ /* 0x0003e4000e921844 */
[C---:B----4-:R-:W-:Y:S02]  /*54c0*/  IMAD.WIDE R48, R106.reuse, 0x4, R48 ;  /* 0x000000046a307825 */ /* 0x050fe400078e0230 */
[----:B------:R-:W0:Y:S02]  /*54d0*/  LDGDEPBAR ;  /* 0x00000000000079af */ /* 0x000e240000000000 */
[C---:B-----5:R-:W-:Y:S02]  /*54e0*/  IMAD.WIDE R50, R106.reuse, 0x4, R50 ;  /* 0x000000046a327825 */ /* 0x060fe400078e0232 */
[----:B------:R1:W-:Y:S02]  /*54f0*/  LDGSTS.E [R3+0x14000], [R42.64], P6 ;  /* 0x140000002a037fae */ /* 0x0003e4000b121844 */
[----:B------:R-:W-:-:S02]  /*5500*/  IMAD.WIDE R52, R106, 0x4, R52 ;  /* 0x000000046a347825 */ /* 0x000fc400078e0234 */
[----:B------:R1:W-:Y:S02]  /*5510*/  LDGSTS.E [R3+0x14800], [R44.64], P6 ;  /* 0x148000002c037fae */ /* 0x0003e4000b121844 */
[C---:B------:R-:W-:Y:S02]  /*5520*/  IMAD.WIDE R54, R106.reuse, 0x4, R54 ;  /* 0x000000046a367825 */ /* 0x040fe400078e0236 */
[----:B------:R1:W-:Y:S02]  /*5530*/  LDGSTS.E [R3+0x15000], [R46.64], P6 ;  /* 0x150000002e037fae */ /* 0x0003e4000b121844 */
[C---:B------:R-:W-:Y:S02]  /*5540*/  IMAD.WIDE R56, R106.reuse, 0x4, R56 ;  /* 0x000000046a387825 */ /* 0x040fe400078e0238 */
        /* <DEDUP_REMOVED lines=47> */
[----:B------:R-:W-:Y:S02]  /*5840*/  IMAD.WIDE R104, R106, 0x4, R104 ;  /* 0x000000046a687825 */ /* 0x000fe400078e0268 */
[----:B------:R1:W-:Y:S04]  /*5850*/  LDGSTS.E [R235+0x15e00], [R96.64], P6 ;  /* 0x15e0000060eb7fae */ /* 0x0003e8000b121844 */
[----:B------:R1:W-:Y:S04]  /*5860*/  LDGSTS.E [R235+0x16600], [R98.64], P6 ;  /* 0x1660000062eb7fae */ /* 0x0003e8000b121844 */
[----:B------:R1:W-:Y:S04]  /*5870*/  LDGSTS.E [R235+0x16e00], [R100.64], P6 ;  /* 0x16e0000064eb7fae */ /* 0x0003e8000b121844 */
[----:B------:R1:W-:Y:S04]  /*5880*/  LDGSTS.E [R235+0x17600], [R102.64], P6 ;  /* 0x1760000066eb7fae */ /* 0x0003e8000b121844 */
[----:B------:R1:W-:Y:S04]  /*5890*/  LDGSTS.E [R235+0x17e00], [R104.64], P6 ;  /* 0x17e0000068eb7fae */ /* 0x0003e8000b121844 */
[----:B------:R-:W0:Y:S01]  /*58a0*/  LDGDEPBAR ;  /* 0x00000000000079af */ /* 0x000e220000000000 */
[----:B------:R-:W-:Y:S05]  /*58b0*/  @P3 BRA `(.L_x_0) ;  /* 0x0000024000003947 */ /* 0x000fea0003800000 */
[----:B--2---:R-:W-:Y:S01]  /*58c0*/  IMAD.SHL.U32 R2, R123, 0x40, RZ ;  /* 0x000000407b027824 */ /* 0x004fe200078e00ff */
[----:B-1----:R-:W-:Y:S01]  /*58d0*/  CS2R R52, SRZ ;  /* 0x0000000000347805 */ /* 0x002fe2000001ff00 */
[----:B------:R-:W-:Y:S01]  /*58e0*/  CS2R R54, SRZ ;  /* 0x0000000000367805 */ /* 0x000fe2000001ff00 */
[----:B------:R-:W-:Y:S01]  /*58f0*/  CS2R R96, SRZ ;  /* 0x0000000000607805 */ /* 0x000fe2000001ff00 */
[----:B------:R-:W-:Y:S01]  /*5900*/  CS2R R98, SRZ ;  /* 0x0000000000627805 */ /* 0x000fe2000001ff00 */
[----:B------:R-:W-:Y:S01]  /*5910*/  LOP3.LUT R2, R2, 0x800, RZ, 0xc0, !PT ;  /* 0x0000080002027812 */ /* 0x000fe200078ec0ff */
[----:B------:R-:W-:Y:S01]  /*5920*/  CS2R R56, SRZ ;  /* 0x0000000000387805 */ /* 0x000fe2000001ff00 */
[----:B------:R-:W-:Y:S01]  /*5930*/  CS2R R58, SRZ ;  /* 0x00000000003a7805 */ /* 0x000fe2000001ff00 */
[----:B------:R-:W-:Y:S01]  /*5940*/  CS2R R92, SRZ ;  /* 0x00000000005c7805 */ /* 0x000fe2000001ff00 */
[----:B------:R-:W-:Y:S01]  /*5950*/  CS2R R94, SRZ ;  /* 0x00000000005e7805 */ /* 0x000fe2000001ff00 */
[----:B------:R1:W-:Y:S01]  /*5960*/  STL [R1+0x8], R2 ;  /* 0x0000080201007387 */ /* 0x0003e20000100800 */
[----:B------:R-:W-:Y:S01]  /*5970*/  CS2R R48, SRZ ;  /* 0x0000000000307805 */ /* 0x000fe2000001ff00 */
        /* <DEDUP_REMOVED lines=23> */
[----:B------:R-:W-:Y:S05]  /*5af0*/  BRA `(.L_x_1) ;  /* 0x0000608000007947 */ /* 0x000fea0003800000 */
.L_x_0:
[----:B-12---:R-:W-:Y:S01]  /*5b00*/  SHF.R.S32.HI R33, RZ, 0x1f, R8 ;  /* 0x0000001fff217819 */ /* 0x006fe20000011408 */
[----:B------:R-:W-:Y:S01]  /*5b10*/  IMAD.SHL.U32 R184, R106, 0x8, RZ ;  /* 0x000000086ab87824 */ /* 0x000fe200078e00ff */
[----:B------:R-:W-:Y:S01]  /*5b20*/  SHF.R.S32.HI R41, RZ, 0x1f, R106 ;  /* 0x0000001fff297819 */ /* 0x000fe2000001146a */
[----:B------:R-:W-:Y:S01]  /*5b30*/  IMAD.MOV.U32 R192, RZ, RZ, c[0x0][0x188] ;  /* 0x00006200ffc07624 */ /* 0x000fe200078e00ff */
[----:B------:R-:W-:Y:S01]  /*5b40*/  SHF.L.U64.HI R68, R8, 0x2, R33 ;  /* 0x0000000208447819 */ /* 0x000fe20000010221 */
[----:B------:R-:W-:Y:S01]  /*5b50*/  IMAD.MOV.U32 R169, RZ, RZ, c[0x0][0x188] ;  /* 0x00006200ffa97624 */ /* 0x000fe200078e00ff */
[----:B------:R-:W-:Y:S01]  /*5b60*/  SHF.R.S32.HI R37, RZ, 0x1f, R230 ;  /* 0x0000001fff257819 */ /* 0x000fe200000114e6 */
[----:B------:R-:W-:Y:S01]  /*5b70*/  IMAD R192, R192, 0x3f, RZ ;  /* 0x0000003fc0c07824 */ /* 0x000fe200078e02ff */
[----:B------:R-:W-:Y:S01]  /*5b80*/  SHF.R.S32.HI R33, RZ, 0x1f, R252 ;  /* 0x0000001fff217819 */ /* 0x000fe200000114fc */
[----:B------:R-:W-:Y:S01]  /*5b90*/  IMAD.SHL.U32 R169, R169, 0x20, RZ ;  /* 0x00000020a9a97824 */ /* 0x000fe200078e00ff */
[----:B------:R-:W-:Y:S01]  /*5ba0*/  SHF.L.U64.HI R42, R106, 0x3, R41 ;  /* 0x000000036a2a7819 */ /* 0x000fe20000010229 */
[----:B------:R-:W-:Y:S01]  /*5bb0*/  IMAD.MOV.U32 R179, RZ, RZ, c[0x0][0x188] ;  /* 0x00006200ffb37624 */ /* 0x000fe200078e00ff */
[----:B------:R-:W-:Y:S01]  /*5bc0*/  LEA R44, P0, R230, R184, 0x2 ;  /* 0x000000b8e62c7211 */ /* 0x000fe200078010ff */
[----:B------:R-:W-:Y:S01]  /*5bd0*/  IMAD.SHL.U32 R185, R123, 0x2, RZ ;  /* 0x000000027bb97824 */ /* 0x000fe200078e00ff */
[----:B------:R-:W-:Y:S01]  /*5be0*/  SHF.R.S32.HI R35, RZ, 0x1f, R232 ;  /* 0x0000001fff237819 */ /* 0x000fe200000114e8 */
[----:B------:R-:W-:Y:S01]  /*5bf0*/  IMAD R179, R179, 0x22, RZ ;  /* 0x00000022b3b37824 */ /* 0x000fe200078e02ff */
[----:B------:R-:W-:Y:S01]  /*5c00*/  SHF.L.U64.HI R252, R252, 0x2, R33 ;  /* 0x00000002fcfc7819 */ /* 0x000fe20000010221 */
[----:B------:R-:W-:Y:S01]  /*5c10*/  IMAD.MOV.U32 R177, RZ, RZ, c[0x0][0x188] ;  /* 0x00006200ffb17624 */ /* 0x000fe200078e00ff */
[----:B------:R-:W-:Y:S01]  /*5c20*/  LEA.HI.X R37, R230, R42, R37, 0x2, P0 ;  /* 0x0000002ae6257211 */ /* 0x000fe200000f1425 */
[----:B------:R-:W-:Y:S01]  /*5c30*/  IMAD.MOV.U32 R111, RZ, RZ, c[0x0][0x188] ;  /* 0x00006200ff6f7624 */ /* 0x000fe200078e00ff */
[----:B------:R-:W-:Y:S01]  /*5c40*/  SHF.L.U64.HI R8, R232, 0x2, R35 ;  /* 0x00000002e8087819 */ /* 0x000fe20000010223 */
[----:B------:R-:W-:Y:S01]  /*5c50*/  IMAD.MOV.U32 R110, RZ, RZ, c[0x0][0x188] ;  /* 0x00006200ff6e7624 */ /* 0x000fe200078e00ff */
[----:B------:R-:W-:Y:S01]  /*5c60*/  SHF.R.S32.HI R36, RZ, 0x1f, R29 ;  /* 0x0000001fff247819 */ /* 0x000fe2000001141d */
[----:B------:R-:W-:Y:S01]  /*5c70*/  IMAD.MOV.U32 R131, RZ, RZ, c[0x0][0x188] ;  /* 0x00006200ff837624 */ /* 0x000fe200078e00ff */
[----:B------:R-:W-:Y:S01]  /*5c80*/  SHF.R.S32.HI R33, RZ, 0x1f, R20 ;  /* 0x0000001fff217819 */ /* 0x000fe20000011414 */
[----:B------:R-:W-:Y:S01]  /*5c90*/  IMAD.MOV.U32 R130, RZ, RZ, c[0x0][0x188] ;  /* 0x00006200ff827624 */ /* 0x000fe200078e00ff */
[-C--:B------:R-:W-:Y:S01]  /*5ca0*/  LEA R47, P0, R29, R184.reuse, 0x2 ;  /* 0x000000b81d2f7211 */ /* 0x080fe200078010ff */
[----:B------:R-:W-:Y:S01]  /*5cb0*/  IMAD.MOV.U32 R129, RZ, RZ, c[0x0][0x188] ;  /* 0x00006200ff817624 */ /* 0x000fe200078e00ff */
[-C--:B------:R-:W-:Y:S01]  /*5cc0*/  LEA R45, P2, R20, R184.reuse, 0x2 ;  /* 0x000000b8142d7211 */ /* 0x080fe200078410ff */
[----:B------:R-:W-:Y:S01]  /*5cd0*/  IMAD.MOV.U32 R128, RZ, RZ, c[0x0][0x188] ;  /* 0x00006200ff807624 */ /* 0x000fe200078e00ff */
[----:B------:R-:W-:Y:S01]  /*5ce0*/  SHF.R.S32.HI R35, RZ, 0x1f, R24 ;  /* 0x0000001fff237819 */ /* 0x000fe20000011418 */
[----:B------:R-:W-:Y:S01]  /*5cf0*/  IMAD.MOV.U32 R84, RZ, RZ, c[0x0][0x188] ;  /* 0x00006200ff547624 */ /* 0x000fe200078e00ff */
[----:B------:R-:W-:Y:S01]  /*5d00*/  SHF.R.S32.HI R32, RZ, 0x1f, R229 ;  /* 0x0000001fff207819 */ /* 0x000fe200000114e5 */
[----:B------:R-:W-:Y:S01]  /*5d10*/  IMAD.MOV.U32 R71, RZ, RZ, c[0x0][0x188] ;  /* 0x00006200ff477624 */ /* 0x000fe200078e00ff */
[-C--:B------:R-:W-:Y:S01]  /*5d20*/  LEA R46, P1, R24, R184.reuse, 0x2 ;  /* 0x000000b8182e7211 */ /* 0x080fe200078210ff */
[----:B------:R-:W-:Y:S01]  /*5d30*/  IMAD.MOV.U32 R70, RZ, RZ, c[0x0][0x188] ;  /* 0x00006200ff467624 */ /* 0x000fe200078e00ff */
[----:B------:R-:W-:Y:S01]  /*5d40*/  LEA R38, P3, R229, R184, 0x2 ;  /* 0x000000b8e5267211 */ /* 0x000fe200078610ff */
[----:B------:R-:W-:Y:S01]  /*5d50*/  IMAD.MOV.U32 R69, RZ, RZ, c[0x0][0x188] ;  /* 0x00006200ff457624 */ /* 0x000fe200078e00ff */
[-C--:B------:R-:W-:Y:S01]  /*5d60*/  LEA.HI.X R36, R29, R42.reuse, R36, 0x2, P0 ;  /* 0x0000002a1d247211 */ /* 0x080fe200000f1424 */
[----:B------:R-:W-:Y:S01]  /*5d70*/  IMAD.MOV.U32 R87, RZ, RZ, c[0x0][0x188] ;  /* 0x00006200ff577624 */ /* 0x000fe200078e00ff */
[-C--:B------:R-:W-:Y:S01]  /*5d80*/  LEA.HI.X R34, R20, R42.reuse, R33, 0x2, P2 ;  /* 0x0000002a14227211 */ /* 0x080fe200010f1421 */
[----:B------:R-:W-:Y:S01]  /*5d90*/  IMAD.MOV.U32 R86, RZ, RZ, c[0x0][0x188] ;  /* 0x00006200ff567624 */ /* 0x000fe200078e00ff */
[-C--:B------:R-:W-:Y:S01]  /*5da0*/  LEA.HI.X R35, R24, R42.reuse, R35, 0x2, P1 ;  /* 0x0000002a18237211 */ /* 0x080fe200008f1423 */
[----:B------:R-:W-:Y:S01]  /*5db0*/  IMAD.MOV.U32 R85, RZ, RZ, c[0x0][0x188] ;  /* 0x00006200ff557624 */ /* 0x000fe200078e00ff */
[----:B------:R-:W-:Y:S01]  /*5dc0*/  LEA.HI.X R33, R229, R42, R32, 0x2, P3 ;  /* 0x0000002ae5217211 */ /* 0x000fe200018f1420 */
[----:B------:R-:W-:Y:S01]  /*5dd0*/  IMAD.MOV.U32 R134, RZ, RZ, c[0x0][0x188] ;  /* 0x00006200ff867624 */ /* 0x000fe200078e00ff */
[----:B------:R-:W-:Y:S01]  /*5de0*/  SHF.R.S32.HI R29, RZ, 0x1f, R28 ;  /* 0x0000001fff1d7819 */ /* 0x000fe2000001141c */
[----:B------:R-:W-:Y:S01]  /*5df0*/  IMAD.MOV.U32 R135, RZ, RZ, c[0x0][0x188] ;  /* 0x00006200ff877624 */ /* 0x000fe200078e00ff */
[-C--:B------:R-:W-:Y:S01]  /*5e00*/  LEA R20, P0, R28, R184.reuse, 0x2 ;  /* 0x000000b81c147211 */ /* 0x080fe200078010ff */
[----:B------:R-:W-:Y:S01]  /*5e10*/  IMAD.MOV.U32 R126, RZ, RZ, c[0x0][0x188] ;  /* 0x00006200ff7e7624 */ /* 0x000fe200078e00ff */
[----:B------:R-:W-:Y:S01]  /*5e20*/  SHF.R.S32.HI R32, RZ, 0x1f, R23 ;  /* 0x0000001fff207819 */ /* 0x000fe20000011417 */
        /* <DEDUP_REMOVED lines=18> */
[----:B------:R-:W-:Y:S01]  /*5f50*/  IMAD R23, R23, 0x30, RZ ;  /* 0x0000003017177824 */ /* 0x000fe200078e02ff */
[----:B------:R-:W-:Y:S01]  /*5f60*/  SHF.R.S32.HI R40, RZ, 0x1f, R27 ;  /* 0x0000001fff287819 */ /* 0x000fe2000001141b */
[----:B------:R-:W-:Y:S01]  /*5f70*/  IMAD R19, R19, 0x31, RZ ;  /* 0x0000003113137824 */ /* 0x000fe200078e02ff */
        /* <DEDUP_REMOVED lines=24> */
[----:B------:R-:W-:Y:S01]  /*6100*/  SHF.R.S32.HI R22, RZ, 0x1f, R21 ;  /* 0x0000001fff167819 */ /* 0x000fe20000011415 */
[----:B------:R-:W-:Y:S01]  /*6110*/  IMAD.SHL.U32 R28, R28, 0x40, RZ ;  /* 0x000000401c1c7824 */ /* 0x000fe200078e00ff */
        /* <DEDUP_REMOVED lines=26> */
[-C--:B------:R-:W-:Y:S01]  /*62c0*/  LEA R156, P0, R25, R184.reuse, 0x2 ;  /* 0x000000b8199c7211 */ /* 0x080fe200078010ff */
[----:B------:R-:W-:Y:S01]  /*62d0*/  IMAD R177, R177, 0x21, RZ ;  /* 0x00000021b1b17824 */ /* 0x000fe200078e02ff */
[-C--:B------:R-:W-:Y:S01]  /*62e0*/  LEA R158, P1, R16, R184.reuse, 0x2 ;  /* 0x000000b8109e7211 */ /* 0x080fe200078210ff */
[----:B------:R-:W-:Y:S01]  /*62f0*/  IMAD R110, R110, 0x2f, RZ ;  /* 0x0000002f6e6e7824 */ /* 0x000fe200078e02ff */
[----:B------:R-:W-:Y:S01]  /*6300*/  LEA R162, P3, R189, R184, 0x2 ;  /* 0x000000b8bda27211 */ /* 0x000fe200078610ff */
[----:B------:R-:W-:Y:S01]  /*6310*/  IMAD R111, R111, 0x2e, RZ ;  /* 0x0000002e6f6f7824 */ /* 0x000fe200078e02ff */
        /* <DEDUP_REMOVED lines=9> */
[----:B------:R-:W-:Y:S01]  /*63b0*/  IMAD R128, R128, 0x2d, RZ ;  /* 0x0000002d80807824 */ /* 0x000fe200078e02ff */
[-C--:B------:R-:W-:Y:S01]  /*63c0*/  LEA R164, P0, R14, R184.reuse, 0x2 ;  /* 0x000000b80ea47211 */ /* 0x080fe200078010ff */
[----:B------:R-:W-:Y:S01]  /*63d0*/  IMAD R129, R129, 0x2c, RZ ;  /* 0x0000002c81817824 */ /* 0x000fe200078e02ff */
[-C--:B------:R-:W-:Y:S01]  /*63e0*/  LEA R166, P1, R13, R184.reuse, 0x2 ;  /* 0x000000b80da67211 */ /* 0x080fe200078210ff */
[----:B------:R-:W-:Y:S01]  /*63f0*/  IMAD R130, R130, 0x2b, RZ ;  /* 0x0000002b82827824 */ /* 0x000fe200078e02ff */
[----:B------:R-:W-:Y:S01]  /*6400*/  SHF.R.S32.HI R16, RZ, 0x1f, R31 ;  /* 0x0000001fff107819 */ /* 0x000fe2000001141f */
[----:B------:R-:W-:Y:S01]  /*6410*/  IMAD R131, R131, 0x2a, RZ ;  /* 0x0000002a83837824 */ /* 0x000fe200078e02ff */
[----:B------:R-:W-:Y:S01]  /*6420*/  LEA R170, P3, R31, R184, 0x2 ;  /* 0x000000b81faa7211 */ /* 0x000fe200078610ff */
[----:B------:R-:W-:Y:S01]  /*6430*/  IMAD R69, R69, 0x29, RZ ;  /* 0x0000002945457824 */ /* 0x000fe200078e02ff */
[-C--:B------:R-:W-:Y:S01]  /*6440*/  LEA.HI.X R163, R14, R42.reuse, R163, 0x2, P0 ;  /* 0x0000002a0ea37211 */ /* 0x080fe200000f14a3 */
[----:B------:R-:W-:Y:S01]  /*6450*/  IMAD R70, R70, 0x28, RZ ;  /* 0x0000002846467824 */ /* 0x000fe200078e02ff */
[----:B------:R-:W-:Y:S01]  /*6460*/  LEA.HI.X R165, R13, R42, R18, 0x2, P1 ;  /* 0x0000002a0da57211 */ /* 0x000fe200008f1412 */
[----:B------:R-:W-:Y:S01]  /*6470*/  IMAD.MOV.U32 R18, RZ, RZ, c[0x0][0x188] ;  /* 0x00006200ff127624 */ /* 0x000fe200078e00ff */
[----:B------:R-:W-:Y:S01]  /*6480*/  SHF.R.S32.HI R22, RZ, 0x1f, R15 ;  /* 0x0000001fff167819 */ /* 0x000fe2000001140f */
[----:B------:R-:W-:Y:S01]  /*6490*/  IMAD R71, R71, 0x27, RZ ;  /* 0x0000002747477824 */ /* 0x000fe200078e02ff */
[-C--:B------:R-:W-:Y:S01]  /*64a0*/  LEA R160, P2, R15, R184.reuse, 0x2 ;  /* 0x000000b80fa07211 */ /* 0x080fe200078410ff */
[----:B------:R-:W-:Y:S01]  /*64b0*/  IMAD R18, R18, 0x38, RZ ;  /* 0x0000003812127824 */ /* 0x000fe200078e02ff */
[----:B------:R-:W-:Y:S01]  /*64c0*/  SHF.R.S32.HI R171, RZ, 0x1f, R10 ;  /* 0x0000001fffab7819 */ /* 0x000fe2000001140a */
[----:B------:R-:W-:Y:S01]  /*64d0*/  IMAD R84, R84, 0x26, RZ ;  /* 0x0000002654547824 */ /* 0x000fe200078e02ff */
[----:B------:R-:W-:Y:S01]  /*64e0*/  SHF.R.S32.HI R14, RZ, 0x1f, R9 ;  /* 0x0000001fff0e7819 */ /* 0x000fe20000011409 */
        /* <DEDUP_REMOVED lines=9> */
[-C--:B------:R-:W-:Y:S01]  /*6580*/  LEA.HI.X R171, R10, R42.reuse, R171, 0x2, P0 ;  /* 0x0000002a0aab7211 */ /* 0x080fe200000f14ab */
[----:B------:R-:W-:Y:S01]  /*6590*/  IMAD R16, R16, 0x39, RZ ;  /* 0x0000003910107824 */ /* 0x000fe200078e02ff */
[----:B------:R-:W-:Y:S01]  /*65a0*/  LEA.HI.X R173, R9, R42, R14, 0x2, P1 ;  /* 0x0000002a09ad7211 */ /* 0x000fe200008f140e */
[----:B------:R-:W-:Y:S01]  /*65b0*/  IMAD.MOV.U32 R14, RZ, RZ, c[0x0][0x188] ;  /* 0x00006200ff0e7624 */ /* 0x000fe200078e00ff */
[----:B------:R-:W-:Y:S01]  /*65c0*/  SHF.R.S32.HI R167, RZ, 0x1f, R12 ;  /* 0x0000001fffa77819 */ /* 0x000fe2000001140c */
[----:B------:R-:W-:Y:S01]  /*65d0*/  IMAD.MOV.U32 R22, RZ, RZ, c[0x0][0x188] ;  /* 0x00006200ff167624 */ /* 0x000fe200078e00ff */
        /* <DEDUP_REMOVED lines=9> */
[----:B------:R-:W-:Y:S01]  /*6670*/  IMAD R134, R134, 0x1e, RZ ;  /* 0x0000001e86867824 */ /* 0x000fe200078e02ff */
[----:B------:R-:W-:Y:S01]  /*6680*/  SHF.R.S32.HI R12, RZ, 0x1f, R7 ;  /* 0x0000001fff0c7819 */ /* 0x000fe20000011407 */
[----:B------:R-:W-:Y:S01]  /*6690*/  IMAD R133, R133, 0x1d, RZ ;  /* 0x0000001d85857824 */ /* 0x000fe200078e02ff */
[-C--:B------:R-:W-:Y:S01]  /*66a0*/  LEA R176, P2, R7, R184.reuse, 0x2 ;  /* 0x000000b807b07211 */ /* 0x080fe200078410ff */
[----:B------:R-:W-:Y:S01]  /*66b0*/  IMAD R132, R132, 0x1c, RZ ;  /* 0x0000001c84847824 */ /* 0x000fe200078e02ff */
[----:B------:R-:W-:Y:S01]  /*66c0*/  LEA R27, P0, R28, R231, 0x3 ;  /* 0x000000e71c1b7211 */ /* 0x000fe200078018ff */
[----:B------:R-:W-:Y:S01]  /*66d0*/  IMAD R127, R127, 0x1b, RZ ;  /* 0x0000001b7f7f7824 */ /* 0x000fe200078e02ff */
[----:B------:R-:W-:Y:S01]  /*66e0*/  SHF.R.S32.HI R190, RZ, 0x1f, R28 ;  /* 0x0000001fffbe7819 */ /* 0x000fe2000001141c */
[----:B------:R-:W-:Y:S01]  /*66f0*/  IMAD R126, R126, 0x1a, RZ ;  /* 0x0000001a7e7e7824 */ /* 0x000fe200078e02ff */
[----:B------:R-:W-:Y:S01]  /*6700*/  SHF.R.S32.HI R13, RZ, 0x1f, R30 ;  /* 0x0000001fff0d7819 */ /* 0x000fe2000001141e */
[----:B------:R-:W-:Y:S01]  /*6710*/  IMAD R125, R125, 0x19, RZ ;  /* 0x000000197d7d7824 */ /* 0x000fe200078e02ff */
[----:B------:R-:W-:Y:S01]  /*6720*/  LEA R178, P3, R30, R184, 0x2 ;  /* 0x000000b81eb27211 */ /* 0x000fe200078610ff */
[----:B------:R-:W-:Y:S01]  /*6730*/  IMAD R124, R124, 0x18, RZ ;  /* 0x000000187c7c7824 */ /* 0x000fe200078e02ff */
[----:B------:R-:W-:Y:S01]  /*6740*/  SHF.R.S32.HI R196, RZ, 0x1f, R16 ;  /* 0x0000001fffc47819 */ /* 0x000fe20000011410 */
[----:B------:R-:W-:Y:S01]  /*6750*/  IMAD R122, R122, 0x17, RZ ;  /* 0x000000177a7a7824 */ /* 0x000fe200078e02ff */
[----:B------:R-:W-:Y:S01]  /*6760*/  LEA.HI.X R175, R7, R42, R12, 0x2, P2 ;  /* 0x0000002a07af7211 */ /* 0x000fe200010f140c */
[----:B------:R-:W-:Y:S01]  /*6770*/  IMAD R121, R121, 0x16, RZ ;  /* 0x0000001679797824 */ /* 0x000fe200078e02ff */
[----:B------:R-:W-:Y:S01]  /*6780*/  LEA R182, P1, R5, R184, 0x2 ;  /* 0x000000b805b67211 */ /* 0x000fe200078210ff */
[----:B------:R-:W-:Y:S01]  /*6790*/  IMAD R120, R120, 0x15, RZ ;  /* 0x0000001578787824 */ /* 0x000fe200078e02ff */
[----:B------:R-:W-:Y:S01]  /*67a0*/  LEA.HI.X R28, R28, R68, R190, 0x3, P0 ;  /* 0x000000441c1c7211 */ /* 0x000fe200000f1cbe */
[----:B------:R-:W-:Y:S01]  /*67b0*/  IMAD.MOV.U32 R68, RZ, RZ, c[0x0][0x188] ;  /* 0x00006200ff447624 */ /* 0x000fe200078e00ff */
[----:B------:R-:W-:Y:S01]  /*67c0*/  SHF.R.S32.HI R183, RZ, 0x1f, R4 ;  /* 0x0000001fffb77819 */ /* 0x000fe20000011404 */
[----:B------:R-:W-:Y:S01]  /*67d0*/  IMAD R119, R119, 0x14, RZ ;  /* 0x0000001477777824 */ /* 0x000fe200078e02ff */
[----:B------:R-:W-:Y:S01]  /*67e0*/  LEA R184, P2, R4, R184, 0x2 ;  /* 0x000000b804b87211 */ /* 0x000fe200078410ff */
[----:B------:R-:W-:Y:S01]  /*67f0*/  IMAD.SHL.U32 R68, R68, 0x40, RZ ;  /* 0x0000004044447824 */ /* 0x000fe200078e00ff */
[-C--:B------:R-:W-:Y:S01]  /*6800*/  LEA.HI.X R30, R30, R42.reuse, R13, 0x2, P3 ;  /* 0x0000002a1e1e7211 */ /* 0x080fe200018f140d */
[----:B------:R-:W-:Y:S01]  /*6810*/  IMAD.MOV.U32 R13, RZ, RZ, c[0x0][0x188] ;  /* 0x00006200ff0d7624 */ /* 0x000fe200078e00ff */
[----:B------:R-:W-:Y:S01]  /*6820*/  SHF.R.S32.HI R205, RZ, 0x1f, R23 ;  /* 0x0000001fffcd7819 */ /* 0x000fe20000011417 */
[----:B------:R-:W-:Y:S01]  /*6830*/  IMAD R118, R118, 0x13, RZ ;  /* 0x0000001376767824 */ /* 0x000fe200078e02ff */
[----:B------:R-:W-:Y:S01]  /*6840*/  SHF.L.U64.HI R196, R16, 0x2, R196 ;  /* 0x0000000210c47819 */ /* 0x000fe200000102c4 */
[----:B------:R-:W-:Y:S01]  /*6850*/  IMAD R13, R13, 0x3b, RZ ;  /* 0x0000003b0d0d7824 */ /* 0x000fe200078e02ff */
[----:B------:R-:W-:Y:S01]  /*6860*/  SHF.R.S32.HI R189, RZ, 0x1f, R192 ;  /* 0x0000001fffbd7819 */ /* 0x000fe200000114c0 */
[----:B------:R-:W-:Y:S01]  /*6870*/  IMAD R117, R117, 0x12, RZ ;  /* 0x0000001275757824 */ /* 0x000fe200078e02ff */
[----:B------:R-:W-:Y:S01]  /*6880*/  IADD3 R16, P3, R38, c[0x0][0x168], RZ ;  /* 0x00005a0026107a10 */ /* 0x000fe20007f7e0ff */
[----:B------:R-:W-:Y:S01]  /*6890*/  IMAD R116, R116, 0x11, RZ ;  /* 0x0000001174747824 */ /* 0x000fe200078e02ff */
[-C--:B------:R-:W-:Y:S01]  /*68a0*/  LEA.HI.X R183, R4, R42.reuse, R183, 0x2, P2 ;  /* 0x0000002a04b77211 */ /* 0x080fe200010f14b7 */
[----:B------:R-:W-:Y:S01]  /*68b0*/  IMAD.SHL.U32 R4, R123, 0x40, RZ ;  /* 0x000000407b047824 */ /* 0x000fe200078e00ff */
[----:B------:R-:W-:Y:S01]  /*68c0*/  SHF.L.U64.HI R205, R23, 0x2, R205 ;  /* 0x0000000217cd7819 */ /* 0x000fe200000102cd */
[----:B------:R-:W-:Y:S01]  /*68d0*/  IMAD.SHL.U32 R115, R115, 0x10, RZ ;  /* 0x0000001073737824 */ /* 0x000fe200078e00ff */
[----:B------:R-:W-:Y:S01]  /*68e0*/  SHF.L.U64.HI R189, R192, 0x2, R189 ;  /* 0x00000002c0bd7819 */ /* 0x000fe200000102bd */
[----:B------:R-:W-:Y:S01]  /*68f0*/  IMAD.MOV.U32 R192, RZ, RZ, c[0x0][0x188] ;  /* 0x00006200ffc07624 */ /* 0x000fe200078e00ff */
[----:B------:R-:W-:Y:S01]  /*6900*/  IADD3.X R23, R33, c[0x0][0x16c], RZ, P3, !PT ;  /* 0x00005b0021177a10 */ /* 0x000fe20001ffe4ff */
[----:B------:R-:W-:Y:S01]  /*6910*/  IMAD R114, R114, 0xf, RZ ;  /* 0x0000000f72727824 */ /* 0x000fe200078e02ff */
[----:B------:R-:W-:Y:S01]  /*6920*/  IADD3 R140, P3, R140, c[0x0][0x168], RZ ;  /* 0x00005a008c8c7a10 */ /* 0x000fe20007f7e0ff */
[----:B------:R-:W-:Y:S01]  /*6930*/  IMAD R192, R192, 0x3d, RZ ;  /* 0x0000003dc0c07824 */ /* 0x000fe200078e02ff */
[----:B------:R-:W-:Y:S01]  /*6940*/  SHF.L.U64.HI R190, R68, 0x2, R190 ;  /* 0x0000000244be7819 */ /* 0x000fe200000102be */
[----:B------:R-:W-:Y:S01]  /*6950*/  IMAD R113, R113, 0xe, RZ ;  /* 0x0000000e71717824 */ /* 0x000fe200078e02ff */
[----:B------:R-:W-:Y:S01]  /*6960*/  LOP3.LUT R68, R4, 0x800, RZ, 0xc0, !PT ;  /* 0x0000080004447812 */ /* 0x000fe200078ec0ff */
[----:B------:R-:W-:Y:S01]  /*6970*/  IMAD.MOV.U32 R4, RZ, RZ, c[0x0][0x188] ;  /* 0x00006200ff047624 */ /* 0x000fe200078e00ff */
[----:B------:R-:W-:Y:S01]  /*6980*/  IADD3.X R139, R139, c[0x0][0x16c], RZ, P3, !PT ;  /* 0x00005b008b8b7a10 */ /* 0x000fe20001ffe4ff */
[----:B------:R-:W-:Y:S01]  /*6990*/  IMAD R112, R112, 0xd, RZ ;  /* 0x0000000d70707824 */ /* 0x000fe200078e02ff */
[----:B------:R-:W-:Y:S01]  /*69a0*/  IADD3 R150, P3, R150, c[0x0][0x168], RZ ;  /* 0x00005a0096967a10 */ /* 0x000fe20007f7e0ff */
[----:B------:R-:W-:Y:S01]  /*69b0*/  IMAD R4, R4, 0x3d, RZ ;  /* 0x0000003d04047824 */ /* 0x000fe200078e02ff */
[----:B------:R-:W-:Y:S01]  /*69c0*/  LOP3.LUT R7, R123, 0x7, RZ, 0xc0, !PT ;  /* 0x000000077b077812 */ /* 0x000fe200078ec0ff */
[----:B------:R1:W-:Y:S01]  /*69d0*/  STL [R1+0x8], R68 ;  /* 0x0000084401007387 */ /* 0x0003e20000100800 */
[----:B------:R-:W-:Y:S01]  /*69e0*/  SHF.R.S32.HI R12, RZ, 0x1f, R5 ;  /* 0x0000001fff0c7819 */ /* 0x000fe20000011405 */
[----:B------:R-:W-:Y:S01]  /*69f0*/  IMAD R107, R107, 0xc, RZ ;  /* 0x0000000c6b6b7824 */ /* 0x000fe200078e02ff */
[----:B------:R-:W-:Y:S01]  /*6a00*/  SHF.R.S32.HI R192, RZ, 0x1f, R192 ;  /* 0x0000001fffc07819 */ /* 0x000fe200000114c0 */
[----:B------:R-:W-:Y:S01]  /*6a10*/  IMAD R10, R7, 0x110, RZ ;  /* 0x00000110070a7824 */ /* 0x000fe200078e02ff */
[----:B------:R-:W-:Y:S01]  /*6a20*/  IADD3.X R149, R149, c[0x0][0x16c], RZ, P3, !PT ;  /* 0x00005b0095957a10 */ /* 0x000fe20001ffe4ff */
[----:B------:R-:W-:Y:S01]  /*6a30*/  IMAD R105, R105, 0xb, RZ ;  /* 0x0000000b69697824 */ /* 0x000fe200078e02ff */
[----:B------:R-:W-:Y:S01]  /*6a40*/  IADD3 R160, P3, R160, c[0x0][0x168], RZ ;  /* 0x00005a00a0a07a10 */ /* 0x000fe20007f7e0ff */
[----:B------:R-:W-:Y:S01]  /*6a50*/  IMAD R104, R104, 0xa, RZ ;  /* 0x0000000a68687824 */ /* 0x000fe200078e02ff */
[----:B------:R-:W-:Y:S01]  /*6a60*/  SHF.R.S32.HI R194, RZ, 0x1f, R13 ;  /* 0x0000001fffc27819 */ /* 0x000fe2000001140d */
[----:B------:R-:W-:Y:S01]  /*6a70*/  IMAD R91, R91, 0x9, RZ ;  /* 0x000000095b5b7824 */ /* 0x000fe200078e02ff */
[----:B------:R-:W-:Y:S01]  /*6a80*/  LEA.HI.X R181, R5, R42, R12, 0x2, P1 ;  /* 0x0000002a05b57211 */ /* 0x000fe200008f140c */
[----:B------:R-:W-:Y:S01]  /*6a90*/  IMAD.SHL.U32 R90, R90, 0x8, RZ ;  /* 0x000000085a5a7824 */ /* 0x000fe200078e00ff */
[----:B------:R-:W-:Y:S01]  /*6aa0*/  SHF.R.S32.HI R204, RZ, 0x1f, R19 ;  /* 0x0000001fffcc7819 */ /* 0x000fe20000011413 */
[----:B------:R-:W-:Y:S01]  /*6ab0*/  IMAD R89, R89, 0x7, RZ ;  /* 0x0000000759597824 */ /* 0x000fe200078e02ff */
[----:B------:R-:W-:Y:S01]  /*6ac0*/  SHF.L.U64.HI R192, R4, 0x2, R192 ;  /* 0x0000000204c07819 */ /* 0x000fe200000102c0 */
[----:B------:R-:W-:Y:S01]  /*6ad0*/  IMAD R88, R88, 0x6, RZ ;  /* 0x0000000658587824 */ /* 0x000fe200078e02ff */
[----:B------:R-:W-:Y:S01]  /*6ae0*/  SHF.R.S32.HI R202, RZ, 0x1f, R17 ;  /* 0x0000001fffca7819 */ /* 0x000fe20000011411 */
[----:B------:R-:W-:Y:S01]  /*6af0*/  IMAD R75, R75, 0x5, RZ ;  /* 0x000000054b4b7824 */ /* 0x000fe200078e02ff */
[----:B------:R-:W-:Y:S01]  /*6b00*/  SHF.R.S32.HI R221, RZ, 0x1f, R169 ;  /* 0x0000001fffdd7819 */ /* 0x000fe200000114a9 */
[----:B------:R-:W-:Y:S01]  /*6b10*/  IMAD.SHL.U32 R74, R74, 0x4, RZ ;  /* 0x000000044a4a7824 */ /* 0x000fe200078e00ff */
[----:B------:R-:W-:Y:S01]  /*6b20*/  IADD3 R4, P1, R44, c[0x0][0x168], RZ ;  /* 0x00005a002c047a10 */ /* 0x000fe20007f3e0ff */
[----:B------:R-:W-:Y:S01]  /*6b30*/  IMAD R73, R73, 0x3, RZ ;  /* 0x0000000349497824 */ /* 0x000fe200078e02ff */
[----:B------:R-:W-:Y:S01]  /*6b40*/  IADD3.X R159, R159, c[0x0][0x16c], RZ, P3, !PT ;  /* 0x00005b009f9f7a10 */ /* 0x000fe20001ffe4ff */
[----:B------:R-:W-:Y:S01]  /*6b50*/  IMAD.SHL.U32 R72, R72, 0x2, RZ ;  /* 0x0000000248487824 */ /* 0x000fe200078e00ff */
[----:B------:R-:W-:Y:S01]  /*6b60*/  SHF.R.S32.HI R198, RZ, 0x1f, R15 ;  /* 0x0000001fffc67819 */ /* 0x000fe2000001140f */
[----:B------:R-:W-:Y:S01]  /*6b70*/  IMAD.MOV.U32 R7, RZ, RZ, RZ ;  /* 0x000000ffff077224 */ /* 0x000fe200078e00ff */
[----:B------:R-:W-:Y:S01]  /*6b80*/  SHF.L.U64.HI R194, R13, 0x2, R194 ;  /* 0x000000020dc27819 */ /* 0x000fe200000102c2 */
[----:B------:R-:W-:Y:S01]  /*6b90*/  IMAD.MOV.U32 R5, RZ, RZ, 0x1 ;  /* 0x00000001ff057424 */ /* 0x000fe200078e00ff */
[----:B------:R-:W-:Y:S01]  /*6ba0*/  IADD3 R170, P3, R170, c[0x0][0x168], RZ ;  /* 0x00005a00aaaa7a10 */ /* 0x000fe20007f7e0ff */
[----:B------:R-:W-:Y:S01]  /*6bb0*/  IMAD.MOV.U32 R12, RZ, RZ, -0x1 ;  /* 0xffffffffff0c7424 */ /* 0x000fe200078e00ff */
[----:B------:R-:W-:Y:S01]  /*6bc0*/  SHF.R.S32.HI R195, RZ, 0x1f, R14 ;  /* 0x0000001fffc37819 */ /* 0x000fe2000001140e */
[----:B------:R-:W-:Y:S01]  /*6bd0*/  CS2R R52, SRZ ;  /* 0x0000000000347805 */ /* 0x000fe2000001ff00 */
[----:B------:R-:W-:Y:S01]  /*6be0*/  SHF.R.S32.HI R197, RZ, 0x1f, R18 ;  /* 0x0000001fffc57819 */ /* 0x000fe20000011412 */
[----:B------:R-:W-:Y:S01]  /*6bf0*/  CS2R R54, SRZ ;  /* 0x0000000000367805 */ /* 0x000fe2000001ff00 */
[----:B------:R-:W-:Y:S01]  /*6c00*/  IADD3 R13, P2, R47, c[0x0][0x168], RZ ;  /* 0x00005a002f0d7a10 */ /* 0x000fe20007f5e0ff */
[----:B------:R-:W-:Y:S01]  /*6c10*/  CS2R R96, SRZ ;  /* 0x0000000000607805 */ /* 0x000fe2000001ff00 */
[----:B------:R-:W-:Y:S01]  /*6c20*/  LOP3.LUT R185, R10, 0x30, R185, 0x78, !PT ;  /* 0x000000300ab97812 */ /* 0x000fe200078e78b9 */
[----:B------:R-:W-:Y:S01]  /*6c30*/  IMAD.MOV.U32 R10, RZ, RZ, c[0x0][0x188] ;  /* 0x00006200ff0a7624 */ /* 0x000fe200078e00ff */
[----:B------:R-:W-:Y:S01]  /*6c40*/  SHF.L.U64.HI R204, R19, 0x2, R204 ;  /* 0x0000000213cc7819 */ /* 0x000fe200000102cc */
[----:B------:R-:W-:Y:S01]  /*6c50*/  CS2R R98, SRZ ;  /* 0x0000000000627805 */ /* 0x000fe2000001ff00 */
[----:B------:R-:W-:Y:S01]  /*6c60*/  SHF.L.U64.HI R202, R17, 0x2, R202 ;  /* 0x0000000211ca7819 */ /* 0x000fe200000102ca */
[----:B------:R-:W-:Y:S01]  /*6c70*/  IMAD R10, R10, 0x3e, RZ ;  /* 0x0000003e0a0a7824 */ /* 0x000fe200078e02ff */
[----:B------:R-:W-:Y:S01]  /*6c80*/  SHF.L.U64.HI R221, R169, 0x2, R221 ;  /* 0x00000002a9dd7819 */ /* 0x000fe200000102dd */
[----:B------:R-:W-:Y:S01]  /*6c90*/  CS2R R56, SRZ ;  /* 0x0000000000387805 */ /* 0x000fe2000001ff00 */
[----:B------:R-:W-:Y:S01]  /*6ca0*/  IADD3.X R19, R37, c[0x0][0x16c], RZ, P1, !PT ;  /* 0x00005b0025137a10 */ /* 0x000fe20000ffe4ff */
[----:B------:R-:W-:Y:S01]  /*6cb0*/  CS2R R58, SRZ ;  /* 0x00000000003a7805 */ /* 0x000fe2000001ff00 */
[----:B------:R-:W-:Y:S01]  /*6cc0*/  SHF.R.S32.HI R199, RZ, 0x1f, R22 ;  /* 0x0000001fffc77819 */ /* 0x000fe20000011416 */
[----:B------:R-:W-:Y:S01]  /*6cd0*/  CS2R R92, SRZ ;  /* 0x00000000005c7805 */ /* 0x000fe2000001ff00 */
[----:B------:R-:W-:Y:S01]  /*6ce0*/  SHF.R.S32.HI R219, RZ, 0x1f, R179 ;  /* 0x0000001fffdb7819 */ /* 0x000fe200000114b3 */
[----:B------:R-:W-:Y:S01]  /*6cf0*/  CS2R R94, SRZ ;  /* 0x00000000005e7805 */ /* 0x000fe2000001ff00 */
[----:B------:R-:W-:Y:S01]  /*6d00*/  SHF.L.U64.HI R198, R15, 0x2, R198 ;  /* 0x000000020fc67819 */ /* 0x000fe200000102c6 */
[----:B------:R-:W-:Y:S01]  /*6d10*/  CS2R R48, SRZ ;  /* 0x0000000000307805 */ /* 0x000fe2000001ff00 */
[----:B------:R-:W-:Y:S01]  /*6d20*/  IADD3 R17, P1, R20, c[0x0][0x168], RZ ;  /* 0x00005a0014117a10 */ /* 0x000fe20007f3e0ff */
        /* <DEDUP_REMOVED lines=9> */
[----:B------:R-:W-:Y:S01]  /*6dc0*/  SHF.L.U64.HI R197, R18, 0x2, R197 ;  /* 0x0000000212c57819 */ /* 0x000fe200000102c5 */
[----:B------:R-:W-:Y:S01]  /*6dd0*/  CS2R R100, SRZ ;  /* 0x0000000000647805 */ /* 0x000fe2000001ff00 */
[----:B------:R-:W-:Y:S01]  /*6de0*/  IADD3 R15, P5, R45, c[0x0][0x168], RZ ;  /* 0x00005a002d0f7a10 */ /* 0x000fe20007fbe0ff */
[----:B------:R-:W-:Y:S01]  /*6df0*/  CS2R R102, SRZ ;  /* 0x0000000000667805 */ /* 0x000fe2000001ff00 */
[----:B------:R-:W-:Y:S01]  /*6e00*/  IADD3.X R20, R36, c[0x0][0x16c], RZ, P2, !PT ;  /* 0x00005b0024147a10 */ /* 0x000fe200017fe4ff */
[----:B------:R-:W-:Y:S01]  /*6e10*/  CS2R R42, SRZ ;  /* 0x00000000002a7805 */ /* 0x000fe2000001ff00 */
[----:B------:R-:W-:Y:S01]  /*6e20*/  IADD3 R180, P3, R180, c[0x0][0x168], RZ ;  /* 0x00005a00b4b47a10 */ /* 0x000fe20007f7e0ff */
[----:B------:R-:W-:Y:S01]  /*6e30*/  CS2R R64, SRZ ;  /* 0x0000000000407805 */ /* 0x000fe2000001ff00 */
[----:B------:R-:W-:Y:S01]  /*6e40*/  IADD3 R14, P4, R46, c[0x0][0x168], RZ ;  /* 0x00005a002e0e7a10 */ /* 0x000fe20007f9e0ff */
[----:B------:R-:W-:Y:S01]  /*6e50*/  CS2R R66, SRZ ;  /* 0x0000000000427805 */ /* 0x000fe2000001ff00 */
[----:B------:R-:W-:Y:S01]  /*6e60*/  IADD3 R18, P2, R39, c[0x0][0x168], RZ ;  /* 0x00005a0027127a10 */ /* 0x000fe20007f5e0ff */
[----:B------:R-:W-:Y:S01]  /*6e70*/  CS2R R80, SRZ ;  /* 0x0000000000507805 */ /* 0x000fe2000001ff00 */
[----:B------:R-:W-:Y:S01]  /*6e80*/  LOP3.LUT R185, R185, R68, RZ, 0xfc, !PT ;  /* 0x00000044b9b97212 */ /* 0x000fe200078efcff */
[----:B------:R-:W-:Y:S01]  /*6e90*/  CS2R R82, SRZ ;  /* 0x0000000000527805 */ /* 0x000fe2000001ff00 */
[----:B------:R-:W-:Y:S01]  /*6ea0*/  SHF.L.U64.HI R199, R22, 0x2, R199 ;  /* 0x0000000216c77819 */ /* 0x000fe200000102c7 */
[----:B------:R-:W-:Y:S01]  /*6eb0*/  CS2R R108, SRZ ;  /* 0x00000000006c7805 */ /* 0x000fe2000001ff00 */
[----:B------:R-:W-:Y:S01]  /*6ec0*/  SHF.L.U64.HI R219, R179, 0x2, R219 ;  /* 0x00000002b3db7819 */ /* 0x000fe200000102db */
[----:B------:R-:W-:Y:S01]  /*6ed0*/  CS2R R44, SRZ ;  /* 0x00000000002c7805 */ /* 0x000fe2000001ff00 */
[----:B------:R-:W-:Y:S01]  /*6ee0*/  SHF.L.U64.HI R200, R25, 0x2, R200 ;  /* 0x0000000219c87819 */ /* 0x000fe200000102c8 */
[----:B------:R-:W-:Y:S01]  /*6ef0*/  CS2R R46, SRZ ;  /* 0x00000000002e7805 */ /* 0x000fe2000001ff00 */
[----:B------:R-:W-:-:S02]  /*6f00*/  SHF.L.U64.HI R203, R21, 0x2, R203 ;  /* 0x0000000215cb7819 */ /* 0x000fc400000102cb */
[----:B------:R-:W-:Y:S02]  /*6f10*/  IADD3.X R22, R34, c[0x0][0x16c], RZ, P5, !PT ;  /* 0x00005b0022167a10 */ /* 0x000fe40002ffe4ff */
[----:B------:R-:W-:Y:S02]  /*6f20*/  IADD3.X R179, R6, c[0x0][0x16c], RZ, P3, !PT ;  /* 0x00005b0006b37a10 */ /* 0x000fe40001ffe4ff */
[----:B------:R-:W-:Y:S02]  /*6f30*/  SHF.R.S32.HI R201, RZ, 0x1f, R26 ;  /* 0x0000001fffc97819 */ /* 0x000fe4000001141a */
[----:B------:R-:W-:Y:S02]  /*6f40*/  IADD3.X R21, R35, c[0x0][0x16c], RZ, P4, !PT ;  /* 0x00005b0023157a10 */ /* 0x000fe400027fe4ff */
[----:B------:R-:W-:Y:S02]  /*6f50*/  IADD3 R138, P5, R138, c[0x0][0x168], RZ ;  /* 0x00005a008a8a7a10 */ /* 0x000fe40007fbe0ff */
[----:B------:R-:W-:-:S02]  /*6f60*/  IADD3.X R24, R24, c[0x0][0x16c], RZ, P1, !PT ;  /* 0x00005b0018187a10 */ /* 0x000fc40000ffe4ff */
[----:B------:R-:W-:Y:S02]  /*6f70*/  IADD3.X R25, R32, c[0x0][0x16c], RZ, P2, !PT ;  /* 0x00005b0020197a10 */ /* 0x000fe400017fe4ff */
[----:B------:R-:W-:Y:S02]  /*6f80*/  LOP3.LUT R6, R185, 0x40, RZ, 0x3c, !PT ;  /* 0x00000040b9067812 */ /* 0x000fe400078e3cff */
[----:B------:R-:W-:Y:S02]  /*6f90*/  IADD3 R136, P4, R136, c[0x0][0x168], RZ ;  /* 0x00005a0088887a10 */ /* 0x000fe40007f9e0ff */
[----:B------:R-:W-:Y:S01]  /*6fa0*/  IADD3 R142, P1, R142, c[0x0][0x168], RZ ;  /* 0x00005a008e8e7a10 */ /* 0x000fe20007f3e0ff */
[----:B------:R2:W-:Y:S01]  /*6fb0*/  STL [R1], R6 ;  /* 0x0000000601007387 */ /* 0x0005e20000100800 */
[----:B------:R-:W-:Y:S02]  /*6fc0*/  IADD3 R144, P2, R144, c[0x0][0x168], RZ ;  /* 0x00005a0090907a10 */ /* 0x000fe40007f5e0ff */
[----:B------:R-:W-:-:S02]  /*6fd0*/  SHF.L.U64.HI R201, R26, 0x2, R201 ;  /* 0x000000021ac97819 */ /* 0x000fc400000102c9 */
[----:B------:R-:W-:Y:S02]  /*6fe0*/  IADD3.X R137, R137, c[0x0][0x16c], RZ, P5, !PT ;  /* 0x00005b0089897a10 */ /* 0x000fe40002ffe4ff */
[----:B------:R-:W-:Y:S02]  /*6ff0*/  IADD3.X R26, R29, c[0x0][0x16c], RZ, P4, !PT ;  /* 0x00005b001d1a7a10 */ /* 0x000fe400027fe4ff */
[----:B------:R-:W-:Y:S02]  /*7000*/  IADD3 R148, P5, R148, c[0x0][0x168], RZ ;  /* 0x00005a0094947a10 */ /* 0x000fe40007fbe0ff */
[----:B------:R-:W-:Y:S02]  /*7010*/  IADD3.X R141, R141, c[0x0][0x16c], RZ, P1, !PT ;  /* 0x00005b008d8d7a10 */ /* 0x000fe40000ffe4ff */
[----:B------:R-:W-:Y:S02]  /*7020*/  IADD3.X R143, R143, c[0x0][0x16c], RZ, P2, !PT ;  /* 0x00005b008f8f7a10 */ /* 0x000fe400017fe4ff */
[----:B------:R-:W-:-:S02]  /*7030*/  IADD3 R146, P4, R146, c[0x0][0x168], RZ ;  /* 0x00005a0092927a10 */ /* 0x000fc40007f9e0ff */
[----:B------:R-:W-:Y:S02]  /*7040*/  IADD3 R152, P1, R152, c[0x0][0x168], RZ ;  /* 0x00005a0098987a10 */ /* 0x000fe40007f3e0ff */
[----:B------:R-:W-:Y:S02]  /*7050*/  IADD3 R154, P2, R154, c[0x0][0x168], RZ ;  /* 0x00005a009a9a7a10 */ /* 0x000fe40007f5e0ff */
[----:B------:R-:W-:Y:S02]  /*7060*/  IADD3.X R147, R147, c[0x0][0x16c], RZ, P5, !PT ;  /* 0x00005b0093937a10 */ /* 0x000fe40002ffe4ff */
[----:B------:R-:W-:Y:S02]  /*7070*/  IADD3.X R145, R145, c[0x0][0x16c], RZ, P4, !PT ;  /* 0x00005b0091917a10 */ /* 0x000fe400027fe4ff */
[----:B------:R-:W-:Y:S02]  /*7080*/  IADD3 R158, P5, R158, c[0x0][0x168], RZ ;  /* 0x00005a009e9e7a10 */ /* 0x000fe40007fbe0ff */
[----:B------:R-:W-:-:S02]  /*7090*/  IADD3.X R151, R151, c[0x0][0x16c], RZ, P1, !PT ;  /* 0x00005b0097977a10 */ /* 0x000fc40000ffe4ff */
[----:B------:R-:W-:Y:S02]  /*70a0*/  IADD3.X R153, R153, c[0x0][0x16c], RZ, P2, !PT ;  /* 0x00005b0099997a10 */ /* 0x000fe400017fe4ff */
[----:B------:R-:W-:Y:S01]  /*70b0*/  SHF.L.U64.HI R9, R106, 0x2, R41 ;  /* 0x000000026a097819 */ /* 0x000fe20000010229 */
[----:B------:R-:W-:Y:S01]  /*70c0*/  IMAD.MOV.U32 R106, RZ, RZ, c[0x0][0x188] ;  /* 0x00006200ff6a7624 */ /* 0x000fe200078e00ff */
[----:B------:R-:W-:Y:S01]  /*70d0*/  LOP3.LUT R187, R123, 0x3, RZ, 0xc0, !PT ;  /* 0x000000037bbb7812 */ /* 0x000fe200078ec0ff */
[----:B------:R-:W-:Y:S01]  /*70e0*/  CS2R R40, SRZ ;  /* 0x0000000000287805 */ /* 0x000fe2000001ff00 */
[----:B------:R-:W-:Y:S01]  /*70f0*/  IADD3 R156, P4, R156, c[0x0][0x168], RZ ;  /* 0x00005a009c9c7a10 */ /* 0x000fe20007f9e0ff */
[----:B------:R-:W-:Y:S01]  /*7100*/  IMAD R106, R106, 0x3c, RZ ;  /* 0x0000003c6a6a7824 */ /* 0x000fe200078e02ff */
[----:B------:R-:W-:Y:S01]  /*7110*/  IADD3 R162, P1, R162, c[0x0][0x168], RZ ;  /* 0x00005a00a2a27a10 */ /* 0x000fe20007f3e0ff */
[----:B------:R-:W-:Y:S01]  /*7120*/  IMAD R187, R187, 0x220, RZ ;  /* 0x00000220bbbb7824 */ /* 0x000fe200078e02ff */
[----:B------:R-:W-:-:S02]  /*7130*/  IADD3 R164, P2, R164, c[0x0][0x168], RZ ;  /* 0x00005a00a4a47a10 */ /* 0x000fc40007f5e0ff */
[----:B------:R-:W-:Y:S02]  /*7140*/  SHF.R.S32.HI R191, RZ, 0x1f, R10 ;  /* 0x0000001fffbf7819 */ /* 0x000fe4000001140a */
[----:B------:R-:W-:Y:S02]  /*7150*/  SHF.R.S32.HI R186, RZ, 0x1f, R233 ;  /* 0x0000001fffba7819 */ /* 0x000fe400000114e9 */
[----:B------:R-:W-:Y:S02]  /*7160*/  IADD3.X R157, R157, c[0x0][0x16c], RZ, P5, !PT ;  /* 0x00005b009d9d7a10 */ /* 0x000fe40002ffe4ff */
[----:B------:R-:W-:Y:S02]  /*7170*/  IADD3.X R155, R155, c[0x0][0x16c], RZ, P4, !PT ;  /* 0x00005b009b9b7a10 */ /* 0x000fe400027fe4ff */
[----:B------:R-:W-:Y:S02]  /*7180*/  IADD3 R168, P5, R168, c[0x0][0x168], RZ ;  /* 0x00005a00a8a87a10 */ /* 0x000fe40007fbe0ff */
[----:B------:R-:W-:-:S02]  /*7190*/  IADD3.X R161, R161, c[0x0][0x16c], RZ, P1, !PT ;  /* 0x00005b00a1a17a10 */ /* 0x000fc40000ffe4ff */
[----:B------:R-:W-:Y:S02]  /*71a0*/  IADD3.X R163, R163, c[0x0][0x16c], RZ, P2, !PT ;  /* 0x00005b00a3a37a10 */ /* 0x000fe400017fe4ff */
[----:B------:R-:W-:Y:S01]  /*71b0*/  SHF.L.U64.HI R191, R10, 0x2, R191 ;  /* 0x000000020abf7819 */ /* 0x000fe200000102bf */
[----:B------:R-:W-:Y:S01]  /*71c0*/  IMAD.MOV.U32 R10, RZ, RZ, c[0x0][0x18c] ;  /* 0x00006300ff0a7624 */ /* 0x000fe200078e00ff */
[----:B------:R-:W-:Y:S02]  /*71d0*/  IADD3 R166, P4, R166, c[0x0][0x168], RZ ;  /* 0x00005a00a6a67a10 */ /* 0x000fe40007f9e0ff */
[----:B------:R-:W-:Y:S01]  /*71e0*/  IADD3 R172, P1, R172, c[0x0][0x168], RZ ;  /* 0x00005a00acac7a10 */ /* 0x000fe20007f3e0ff */
[----:B------:R-:W-:Y:S01]  /*71f0*/  IMAD.SHL.U32 R10, R10, 0x40, RZ ;  /* 0x000000400a0a7824 */ /* 0x000fe200078e00ff */
[----:B------:R-:W-:Y:S02]  /*7200*/  IADD3 R174, P2, R174, c[0x0][0x168], RZ ;  /* 0x00005a00aeae7a10 */ /* 0x000fe40007f5e0ff */
[----:B------:R-:W-:Y:S01]  /*7210*/  LEA.HI R186, R186, R233, RZ, 0x6 ;  /* 0x000000e9baba7211 */ /* 0x000fe200078f30ff */
[----:B------:R-:W-:Y:S01]  /*7220*/  IMAD.SHL.U32 R10, R10, 0x4, RZ ;  /* 0x000000040a0a7824 */ /* 0x000fe200078e00ff */
[----:B------:R-:W-:-:S02]  /*7230*/  SHF.R.S32.HI R220, RZ, 0x1f, R177 ;  /* 0x0000001fffdc7819 */ /* 0x000fc400000114b1 */
[----:B------:R-:W-:Y:S02]  /*7240*/  IADD3.X R167, R167, c[0x0][0x16c], RZ, P5, !PT ;  /* 0x00005b00a7a77a10 */ /* 0x000fe40002ffe4ff */
[----:B------:R-:W-:Y:S02]  /*7250*/  SHF.R.S32.HI R206, RZ, 0x1f, R110 ;  /* 0x0000001fffce7819 */ /* 0x000fe4000001146e */
[----:B------:R-:W-:Y:S02]  /*7260*/  SHF.R.S32.HI R207, RZ, 0x1f, R111 ;  /* 0x0000001fffcf7819 */ /* 0x000fe4000001146f */
[----:B------:R-:W-:Y:S02]  /*7270*/  SHF.R.S32.HI R208, RZ, 0x1f, R128 ;  /* 0x0000001fffd07819 */ /* 0x000fe40000011480 */
[----:B------:R-:W-:Y:S02]  /*7280*/  SHF.R.S32.HI R209, RZ, 0x1f, R129 ;  /* 0x0000001fffd17819 */ /* 0x000fe40000011481 */
[----:B------:R-:W-:-:S02]  /*7290*/  SHF.R.S32.HI R210, RZ, 0x1f, R130 ;  /* 0x0000001fffd27819 */ /* 0x000fc40000011482 */
[----:B------:R-:W-:Y:S02]  /*72a0*/  SHF.R.S32.HI R211, RZ, 0x1f, R131 ;  /* 0x0000001fffd37819 */ /* 0x000fe40000011483 */
[----:B------:R-:W-:Y:S02]  /*72b0*/  SHF.R.S32.HI R212, RZ, 0x1f, R69 ;  /* 0x0000001fffd47819 */ /* 0x000fe40000011445 */
[----:B------:R-:W-:Y:S02]  /*72c0*/  SHF.R.S32.HI R213, RZ, 0x1f, R70 ;  /* 0x0000001fffd57819 */ /* 0x000fe40000011446 */
[----:B------:R-:W-:Y:S02]  /*72d0*/  SHF.R.S32.HI R214, RZ, 0x1f, R71 ;  /* 0x0000001fffd67819 */ /* 0x000fe40000011447 */
[----:B------:R-:W-:Y:S02]  /*72e0*/  SHF.R.S32.HI R215, RZ, 0x1f, R84 ;  /* 0x0000001fffd77819 */ /* 0x000fe40000011454 */
[----:B------:R-:W-:-:S02]  /*72f0*/  SHF.R.S32.HI R216, RZ, 0x1f, R85 ;  /* 0x0000001fffd87819 */ /* 0x000fc40000011455 */
[----:B------:R-:W-:Y:S02]  /*7300*/  SHF.R.S32.HI R217, RZ, 0x1f, R86 ;  /* 0x0000001fffd97819 */ /* 0x000fe40000011456 */
[----:B------:R-:W-:Y:S02]  /*7310*/  SHF.R.S32.HI R218, RZ, 0x1f, R87 ;  /* 0x0000001fffda7819 */ /* 0x000fe40000011457 */
[----:B------:R-:W-:Y:S02]  /*7320*/  IADD3.X R165, R165, c[0x0][0x16c], RZ, P4, !PT ;  /* 0x00005b00a5a57a10 */ /* 0x000fe400027fe4ff */
[----:B------:R-:W-:Y:S02]  /*7330*/  IADD3 R178, P5, R178, c[0x0][0x168], RZ ;  /* 0x00005a00b2b27a10 */ /* 0x000fe40007fbe0ff */
[----:B------:R-:W-:Y:S02]  /*7340*/  IADD3.X R171, R171, c[0x0][0x16c], RZ, P1, !PT ;  /* 0x00005b00abab7a10 */ /* 0x000fe40000ffe4ff */
[----:B------:R-:W-:-:S02]  /*7350*/  IADD3.X R173, R173, c[0x0][0x16c], RZ, P2, !PT ;  /* 0x00005b00adad7a10 */ /* 0x000fc400017fe4ff */
        /* <DEDUP_REMOVED lines=31> */
[----:B------:R-:W-:Y:S02]  /*7550*/  IADD3 R27, P0, R27, c[0x0][0x160], RZ ;  /* 0x000058001b1b7a10 */ /* 0x000fe40007f1e0ff */
[----:B------:R-:W-:Y:S02]  /*7560*/  SHF.R.S32.HI R186, RZ, 0x6, R186 ;  /* 0x00000006ffba7819 */ /* 0x000fe400000114ba */
[----:B------:R-:W-:Y:S02]  /*7570*/  IADD3 R176, P4, R176, c[0x0][0x168], RZ ;  /* 0x00005a00b0b07a10 */ /* 0x000fe40007f9e0ff */
[----:B------:R-:W-:Y:S02]  /*7580*/  IADD3 R182, P1, R182, c[0x0][0x168], RZ ;  /* 0x00005a00b6b67a10 */ /* 0x000fe40007f3e0ff */
[----:B------:R-:W-:-:S02]  /*7590*/  IADD3 R184, P2, R184, c[0x0][0x168], RZ ;  /* 0x00005a00b8b87a10 */ /* 0x000fc40007f5e0ff */
[----:B------:R-:W-:Y:S02]  /*75a0*/  LOP3.LUT R187, R187, 0x5c, R123, 0x78, !PT ;  /* 0x0000005cbbbb7812 */ /* 0x000fe400078e787b */
[----:B------:R-:W-:Y:S02]  /*75b0*/  SHF.L.U64.HI R220, R177, 0x2, R220 ;  /* 0x00000002b1dc7819 */ /* 0x000fe400000102dc */
[----:B------:R-:W-:Y:S02]  /*75c0*/  SHF.L.U64.HI R206, R110, 0x2, R206 ;  /* 0x000000026ece7819 */ /* 0x000fe400000102ce */
[----:B------:R-:W-:Y:S02]  /*75d0*/  SHF.L.U64.HI R207, R111, 0x2, R207 ;  /* 0x000000026fcf7819 */ /* 0x000fe400000102cf */
[----:B------:R-:W-:Y:S01]  /*75e0*/  SHF.L.U64.HI R208, R128, 0x2, R208 ;  /* 0x0000000280d07819 */ /* 0x000fe200000102d0 */
[----:B------:R-:W-:Y:S01]  /*75f0*/  CS2R R110, SRZ ;  /* 0x00000000006e7805 */ /* 0x000fe2000001ff00 */
[----:B------:R-:W-:-:S02]  /*7600*/  SHF.L.U64.HI R209, R129, 0x2, R209 ;  /* 0x0000000281d17819 */ /* 0x000fc400000102d1 */
[----:B------:R-:W-:Y:S01]  /*7610*/  SHF.L.U64.HI R210, R130, 0x2, R210 ;  /* 0x0000000282d27819 */ /* 0x000fe200000102d2 */
[----:B------:R-:W-:Y:S01]  /*7620*/  CS2R R128, SRZ ;  /* 0x0000000000807805 */ /* 0x000fe2000001ff00 */
[----:B------:R-:W-:Y:S02]  /*7630*/  SHF.L.U64.HI R211, R131, 0x2, R211 ;  /* 0x0000000283d37819 */ /* 0x000fe400000102d3 */
[----:B------:R-:W-:Y:S01]  /*7640*/  SHF.L.U64.HI R212, R69, 0x2, R212 ;  /* 0x0000000245d47819 */ /* 0x000fe200000102d4 */
[----:B------:R-:W-:Y:S01]  /*7650*/  CS2R R130, SRZ ;  /* 0x0000000000827805 */ /* 0x000fe2000001ff00 */
[----:B------:R-:W-:Y:S01]  /*7660*/  SHF.L.U64.HI R213, R70, 0x2, R213 ;  /* 0x0000000246d57819 */ /* 0x000fe200000102d5 */
[----:B-1----:R-:W-:Y:S01]  /*7670*/  CS2R R68, SRZ ;  /* 0x0000000000447805 */ /* 0x002fe2000001ff00 */
[----:B------:R-:W-:Y:S02]  /*7680*/  SHF.L.U64.HI R214, R71, 0x2, R214 ;  /* 0x0000000247d67819 */ /* 0x000fe400000102d6 */
[----:B------:R-:W-:Y:S01]  /*7690*/  SHF.L.U64.HI R215, R84, 0x2, R215 ;  /* 0x0000000254d77819 */ /* 0x000fe200000102d7 */
[----:B------:R-:W-:Y:S01]  /*76a0*/  CS2R R70, SRZ ;  /* 0x0000000000467805 */ /* 0x000fe2000001ff00 */
[----:B------:R-:W-:-:S02]  /*76b0*/  SHF.L.U64.HI R216, R85, 0x2, R216 ;  /* 0x0000000255d87819 */ /* 0x000fc400000102d8 */
[----:B------:R-:W-:Y:S01]  /*76c0*/  SHF.L.U64.HI R217, R86, 0x2, R217 ;  /* 0x0000000256d97819 */ /* 0x000fe200000102d9 */
[----:B------:R-:W-:Y:S01]  /*76d0*/  CS2R R84, SRZ ;  /* 0x0000000000547805 */ /* 0x000fe2000001ff00 */
[----:B------:R-:W-:Y:S02]  /*76e0*/  SHF.L.U64.HI R218, R87, 0x2, R218 ;  /* 0x0000000257da7819 */ /* 0x000fe400000102da */
[----:B------:R-:W-:Y:S01]  /*76f0*/  IADD3.X R177, R30, c[0x0][0x16c], RZ, P5, !PT ;  /* 0x00005b001eb17a10 */ /* 0x000fe20002ffe4ff */
[----:B------:R-:W-:Y:S01]  /*7700*/  CS2R R86, SRZ ;  /* 0x0000000000567805 */ /* 0x000fe2000001ff00 */
[----:B------:R-:W-:Y:S02]  /*7710*/  SHF.L.U64.HI R193, R106, 0x2, R193 ;  /* 0x000000026ac17819 */ /* 0x000fe400000102c1 */
[----:B------:R-:W-:Y:S02]  /*7720*/  SHF.L.U64.HI R222, R135, 0x2, R222 ;  /* 0x0000000287de7819 */ /* 0x000fe400000102de */
[----:B------:R-:W-:-:S02]  /*7730*/  SHF.L.U64.HI R223, R134, 0x2, R223 ;  /* 0x0000000286df7819 */ /* 0x000fc400000102df */
[----:B------:R-:W-:Y:S02]  /*7740*/  SHF.L.U64.HI R224, R133, 0x2, R224 ;  /* 0x0000000285e07819 */ /* 0x000fe400000102e0 */
[----:B------:R-:W-:Y:S02]  /*7750*/  SHF.L.U64.HI R225, R132, 0x2, R225 ;  /* 0x0000000284e17819 */ /* 0x000fe400000102e1 */
[----:B------:R-:W-:Y:S02]  /*7760*/  SHF.L.U64.HI R226, R127, 0x2, R226 ;  /* 0x000000027fe27819 */ /* 0x000fe400000102e2 */
        /* <DEDUP_REMOVED lines=25> */
[----:B------:R-:W-:Y:S02]  /*7900*/  IADD3.X R175, R175, c[0x0][0x16c], RZ, P4, !PT ;  /* 0x00005b00afaf7a10 */ /* 0x000fe400027fe4ff */
[----:B------:R-:W-:-:S02]  /*7910*/  IADD3.X R181, R181, c[0x0][0x16c], RZ, P1, !PT ;  /* 0x00005b00b5b57a10 */ /* 0x000fc40000ffe4ff */
[----:B------:R-:W-:Y:S02]  /*7920*/  IADD3.X R183, R183, c[0x0][0x16c], RZ, P2, !PT ;  /* 0x00005b00b7b77a10 */ /* 0x000fe400017fe4ff */
[----:B------:R-:W-:Y:S02]  /*7930*/  IADD3.X R28, R28, c[0x0][0x164], RZ, P0, !PT ;  /* 0x000059001c1c7a10 */ /* 0x000fe400007fe4ff */
[----:B------:R-:W-:Y:S02]  /*7940*/  IADD3 R30, R186, -0x2, RZ ;  /* 0xfffffffeba1e7810 */ /* 0x000fe40007ffe0ff */
[----:B--2---:R-:W-:Y:S02]  /*7950*/  LOP3.LUT R29, R187, 0x20, RZ, 0x3c, !PT ;  /* 0x00000020bb1d7812 */ /* 0x004fe400078e3cff */
.L_x_2:
[----:B------:R-:W-:Y:S01]  /*7960*/  IADD3 R12, R12, 0x1, RZ ;  /* 0x000000010c0c7810 */ /* 0x000fe20007ffe0ff */
[----:B------:R-:W-:-:S04]  /*7970*/  DEPBAR.LE SB0, 0x2 ;  /* 0x000080800000791a */ /* 0x000fc80000000000 */
[----:B------:R-:W-:Y:S01]  /*7980*/  BAR.SYNC.DEFER_BLOCKING 0x0 ;  /* 0x0000000000007b1d */ /* 0x000fe20000010000 */
[C---:B------:R-:W-:Y:S02]  /*7990*/  ISETP.GT.AND P0, PT, R12.reuse, 0x1, PT ;  /* 0x000000010c00780c */ /* 0x040fe40003f04270 */
[----:B------:R-:W-:Y:S02]  /*79a0*/  LOP3.LUT R6, R187, 0x20, RZ, 0x3c, !PT ;  /* 0x00000020bb067812 */ /* 0x000fe400078e3cff */
[----:B------:R-:W-:-:S05]  /*79b0*/  SEL R12, R12, RZ, !P0 ;  /* 0x000000ff0c0c7207 */ /* 0x000fca0004000000 */
[C---:B------:R-:W-:Y:S02]  /*79c0*/  IMAD R30, R12.reuse, 0x8000, R6 ;  /* 0x000080000c1e7824 */ /* 0x040fe400078e0206 */
[----:B------:R-:W2:Y:S01]  /*79d0*/  LDL R6, [R1] ;  /* 0x0000000001067983 */ /* 0x000ea20000100800 */
[C---:B------:R-:W-:Y:S02]  /*79e0*/  IMAD R29, R12.reuse, 0x8000, R187 ;  /* 0x000080000c1d7824 */ /* 0x040fe400078e02bb */
[----:B------:R-:W-:-:S03]  /*79f0*/  IMAD R31, R12, 0x4000, R185 ;  /* 0x000040000c1f7824 */ /* 0x000fc600078e02b9 */
[----:B------:R-:W-:Y:S04]  /*7a00*/  LDS R116, [R29+0x180] ;  /* 0x000180001d747984 */ /* 0x000fe80000000800 */
[----:B------:R-:W-:Y:S04]  /*7a10*/  LDS R118, [R29+0x980] ;  /* 0x000980001d767984 */ /* 0x000fe80000000800 */
[----:B------:R-:W-:Y:S04]  /*7a20*/  LDS R117, [R30+0x180] ;  /* 0x000180001e757984 */ /* 0x000fe80000000800 */
[----:B------:R-:W-:Y:S04]  /*7a30*/  LDS R119, [R30+0x980] ;  /* 0x000980001e777984 */ /* 0x000fe80000000800 */
[----:B------:R-:W1:Y:S04]  /*7a40*/  LDSM.16.M88.4 R32, [R31+0x10000] ;  /* 0x010000001f20783b */ /* 0x000e680000000200 */
[----:B------:R-:W-:Y:S04]  /*7a50*/  LDS R112, [R29] ;  /* 0x000000001d707984 */ /* 0x000fe80000000800 */
[----:B------:R-:W-:Y:S04]  /*7a60*/  LDS R114, [R29+0x800] ;  /* 0x000800001d727984 */ /* 0x000fe80000000800 */
[----:B------:R-:W-:Y:S04]  /*7a70*/  LDS R113, [R30] ;  /* 0x000000001e717984 */ /* 0x000fe80000000800 */
[----:B------:R-:W-:Y:S04]  /*7a80*/  LDS R115, [R30+0x800] ;  /* 0x000800001e737984 */ /* 0x000fe80000000800 */
[----:B------:R-:W3:Y:S04]  /*7a90*/  LDSM.16.M88.4 R72, [R31+0x11000] ;  /* 0x011000001f48783b */ /* 0x000ee80000000200 */
[----:B------:R-:W-:Y:S04]  /*7aa0*/  LDS R124, [R29+0x80] ;  /* 0x000080001d7c7984 */ /* 0x000fe80000000800 */
[----:B------:R-:W-:Y:S04]  /*7ab0*/  LDS R126, [R29+0x880] ;  /* 0x000880001d7e7984 */ /* 0x000fe80000000800 */
[----:B------:R-:W-:Y:S04]  /*7ac0*/  LDS R125, [R30+0x80] ;  /* 0x000080001e7d7984 */ /* 0x000fe80000000800 */
[----:B------:R-:W4:Y:S04]  /*7ad0*/  LDS R127, [R30+0x880] ;  /* 0x000880001e7f7984 */ /* 0x000f280000000800 */
[----:B------:R-:W5:Y:S04]  /*7ae0*/  LDSM.16.M88.4 R88, [R31+0x12000] ;  /* 0x012000001f58783b */ /* 0x000f680000000200 */
[----:B------:R-:W5:Y:S04]  /*7af0*/  LDSM.16.M88.4 R104, [R31+0x13000] ;  /* 0x013000001f68783b */ /* 0x000f680000000200 */
[----:B------:R-:W-:Y:S04]  /*7b00*/  LDS R120, [R29+0x100] ;  /* 0x000100001d787984 */ /* 0x000fe80000000800 */
[----:B------:R-:W-:Y:S04]  /*7b10*/  LDS R122, [R29+0x900] ;  /* 0x000900001d7a7984 */ /* 0x000fe80000000800 */
[----:B------:R-:W-:Y:S04]  /*7b20*/  LDS R121, [R30+0x100] ;  /* 0x000100001e797984 */ /* 0x000fe80000000800 */
[----:B------:R-:W5:Y:S01]  /*7b30*/  LDS R123, [R30+0x900] ;  /* 0x000900001e7b7984 */ /* 0x000f620000000800 */
[----:B-1----:R-:W-:Y:S08]  /*7b40*/  HMMA.1688.F32.TF32 R36, R116, R32, R128 ;  /* 0x000000207424723c */ /* 0x002ff00000081080 */
[----:B---3--:R-:W-:Y:S08]  /*7b50*/  HMMA.1688.F32.TF32 R128, R112, R72, R96 ;  /* 0x000000487080723c */ /* 0x008ff00000081060 */
[C---:B----4-:R-:W-:Y:S08]  /*7b60*/  HMMA.1688.F32.TF32 R48, R124.reuse, R32, R48 ;  /* 0x000000207c30723c */ /* 0x050ff00000081030 */
[-C--:B------:R-:W-:Y:S08]  /*7b70*/  HMMA.1688.F32.TF32 R60, R124, R72.reuse, R60 ;  /* 0x000000487c3c723c */ /* 0x080ff0000008103c */
[----:B------:R-:W-:Y:S08]  /*7b80*/  HMMA.1688.F32.TF32 R44, R116, R72, R44 ;  /* 0x00000048742c723c */ /* 0x000ff0000008102c */
[-C--:B-----5:R-:W-:Y:S08]  /*7b90*/  HMMA.1688.F32.TF32 R96, R124, R88.reuse, R76 ;  /* 0x000000587c60723c */ /* 0x0a0ff0000008104c */
[----:B------:R-:W-:Y:S08]  /*7ba0*/  HMMA.1688.F32.TF32 R68, R116, R88, R68 ;  /* 0x000000587444723c */ /* 0x000ff00000081044 */
[-C--:B------:R-:W-:Y:S08]  /*7bb0*/  HMMA.1688.F32.TF32 R124, R124, R104.reuse, R100 ;  /* 0x000000687c7c723c */ /* 0x080ff00000081064 */
[----:B------:R-:W-:Y:S01]  /*7bc0*/  HMMA.1688.F32.TF32 R116, R116, R104, R84 ;  /* 0x000000687474723c */ /* 0x000fe20000081054 */
[----:B------:R-:W-:Y:S04]  /*7bd0*/  LDS R84, [R29+0x1000] ;  /* 0x001000001d547984 */ /* 0x000fe80000000800 */
[----:B------:R-:W-:Y:S03]  /*7be0*/  LDS R86, [R29+0x1800] ;  /* 0x001800001d567984 */ /* 0x000fe60000000800 */
[C---:B------:R-:W-:Y:S01]  /*7bf0*/  HMMA.1688.F32.TF32 R40, R120.reuse, R32, R40 ;  /* 0x000000207828723c */ /* 0x040fe20000081028 */
[----:B------:R-:W-:Y:S04]  /*7c00*/  LDS R85, [R30+0x1000] ;  /* 0x001000001e557984 */ /* 0x000fe80000000800 */
[----:B------:R-:W1:Y:S03]  /*7c10*/  LDS R87, [R30+0x1800] ;  /* 0x001800001e577984 */ /* 0x000e660000000800 */
[C---:B------:R-:W-:Y:S08]  /*7c20*/  HMMA.1688.F32.TF32 R64, R120.reuse, R72, R64 ;  /* 0x000000487840723c */ /* 0x040ff00000081040 */
[C---:B------:R-:W-:Y:S08]  /*7c30*/  HMMA.1688.F32.TF32 R80, R120.reuse, R88, R80 ;  /* 0x000000587850723c */ /* 0x040ff00000081050 */
[----:B------:R-:W-:Y:S01]  /*7c40*/  HMMA.1688.F32.TF32 R100, R120, R104, R108 ;  /* 0x000000687864723c */ /* 0x000fe2000008106c */
[----:B------:R-:W-:Y:S04]  /*7c50*/  LDS R120, [R29+0x1080] ;  /* 0x001080001d787984 */ /* 0x000fe80000000800 */
[----:B------:R-:W-:Y:S03]  /*7c60*/  LDS R122, [R29+0x1880] ;  /* 0x001880001d7a7984 */ /* 0x000fe60000000800 */
[C---:B------:R-:W-:Y:S01]  /*7c70*/  HMMA.1688.F32.TF32 R52, R112.reuse, R32, R52 ;  /* 0x000000207034723c */ /* 0x040fe20000081034 */
[----:B------:R-:W-:Y:S04]  /*7c80*/  LDS R121, [R30+0x1080] ;  /* 0x001080001e797984 */ /* 0x000fe80000000800 */
[----:B------:R-:W3:Y:S03]  /*7c90*/  LDS R123, [R30+0x1880] ;  /* 0x001880001e7b7984 */ /* 0x000ee60000000800 */
[C---:B------:R-:W-:Y:S01]  /*7ca0*/  HMMA.1688.F32.TF32 R132, R112.reuse, R88, R56 ;  /* 0x000000587084723c */ /* 0x040fe20000081038 */
[----:B------:R-:W-:Y:S04]  /*7cb0*/  LDS R108, [R29+0x1180] ;  /* 0x001180001d6c7984 */ /* 0x000fe80000000800 */
[----:B------:R-:W-:Y:S03]  /*7cc0*/  LDS R110, [R29+0x1980] ;  /* 0x001980001d6e7984 */ /* 0x000fe60000000800 */
[----:B------:R-:W-:Y:S01]  /*7cd0*/  HMMA.1688.F32.TF32 R92, R112, R104, R92 ;  /* 0x00000068705c723c */ /* 0x000fe2000008105c */
[----:B------:R-:W-:Y:S04]  /*7ce0*/  LDS R112, [R29+0x1100] ;  /* 0x001100001d707984 */ /* 0x000fe80000000800 */
[----:B------:R-:W-:Y:S04]  /*7cf0*/  LDS R114, [R29+0x1900] ;  /* 0x001900001d727984 */ /* 0x000fe80000000800 */
[----:B------:R-:W-:Y:S04]  /*7d00*/  LDS R113, [R30+0x1100] ;  /* 0x001100001e717984 */ /* 0x000fe80000000800 */
[----:B------:R-:W4:Y:S04]  /*7d10*/  LDS R115, [R30+0x1900] ;  /* 0x001900001e737984 */ /* 0x000f280000000800 */
[----:B------:R-:W-:Y:S04]  /*7d20*/  LDS R109, [R30+0x1180] ;  /* 0x001180001e6d7984 */ /* 0x000fe80000000800 */
[----:B------:R-:W5:Y:S01]  /*7d30*/  LDS R111, [R30+0x1980] ;  /* 0x001980001e6f7984 */ /* 0x000f620000000800 */
[C---:B-1----:R-:W-:Y:S08]  /*7d40*/  HMMA.1688.F32.TF32 R52, R84.reuse, R34, R52 ;  /* 0x000000225434723c */ /* 0x042ff00000081034 */
[C---:B------:R-:W-:Y:S08]  /*7d50*/  HMMA.1688.F32.TF32 R56, R84.reuse, R74, R128 ;  /* 0x0000004a5438723c */ /* 0x040ff00000081080 */
[C---:B------:R-:W-:Y:S08]  /*7d60*/  HMMA.1688.F32.TF32 R76, R84.reuse, R90, R132 ;  /* 0x0000005a544c723c */ /* 0x040ff00000081084 */
[----:B------:R-:W-:Y:S08]  /*7d70*/  HMMA.1688.F32.TF32 R92, R84, R106, R92 ;  /* 0x0000006a545c723c */ /* 0x000ff0000008105c */
[C---:B---3--:R-:W-:Y:S08]  /*7d80*/  HMMA.1688.F32.TF32 R84, R120.reuse, R90, R96 ;  /* 0x0000005a7854723c */ /* 0x048ff00000081060 */
[C---:B------:R-:W-:Y:S08]  /*7d90*/  HMMA.1688.F32.TF32 R48, R120.reuse, R34, R48 ;  /* 0x000000227830723c */ /* 0x040ff00000081030 */
[C---:B------:R-:W-:Y:S08]  /*7da0*/  HMMA.1688.F32.TF32 R60, R120.reuse, R74, R60 ;  /* 0x0000004a783c723c */ /* 0x040ff0000008103c */
[----:B------:R-:W-:Y:S01]  /*7db0*/  HMMA.1688.F32.TF32 R96, R120, R106, R124 ;  /* 0x0000006a7860723c */ /* 0x000fe2000008107c */
[----:B------:R-:W-:Y:S04]  /*7dc0*/  LDS R120, [R29+0x2180] ;  /* 0x002180001d787984 */ /* 0x000fe80000000800 */
[----:B------:R-:W-:Y:S03]  /*7dd0*/  LDS R122, [R29+0x2980] ;  /* 0x002980001d7a7984 */ /* 0x000fe60000000800 */
[----:B----4-:R-:W-:Y:S01]  /*7de0*/  HMMA.1688.F32.TF32 R40, R112, R34, R40 ;  /* 0x000000227028723c */ /* 0x010fe20000081028 */
[----:B------:R-:W-:Y:S01]  /*7df0*/  LDS R121, [R30+0x2180] ;  /* 0x002180001e797984 */ /* 0x000fe20000000800 */
[----:B--2---:R-:W-:-:S03]  /*7e00*/  IMAD R6, R12, 0x4000, R6 ;  /* 0x000040000c067824 */ /* 0x004fc600078e0206 */
[----:B------:R-:W-:Y:S03]  /*7e10*/  LDS R123, [R30+0x2980] ;  /* 0x002980001e7b7984 */ /* 0x000fe60000000800 */
[C---:B------:R-:W-:Y:S08]  /*7e20*/  HMMA.1688.F32.TF32 R64, R112.reuse, R74, R64 ;  /* 0x0000004a7040723c */ /* 0x040ff00000081040 */
[C---:B------:R-:W-:Y:S08]  /*7e30*/  HMMA.1688.F32.TF32 R80, R112.reuse, R90, R80 ;  /* 0x0000005a7050723c */ /* 0x040ff00000081050 */
[----:B------:R-:W-:Y:S01]  /*7e40*/  HMMA.1688.F32.TF32 R100, R112, R106, R100 ;  /* 0x0000006a7064723c */ /* 0x000fe20000081064 */
[----:B------:R-:W-:Y:S04]  /*7e50*/  LDS R112, [R29+0x2080] ;  /* 0x002080001d707984 */ /* 0x000fe80000000800 */
[----:B------:R-:W-:Y:S03]  /*7e60*/  LDS R114, [R29+0x2880] ;  /* 0x002880001d727984 */ /* 0x000fe60000000800 */
[C---:B-----5:R-:W-:Y:S01]  /*7e70*/  HMMA.1688.F32.TF32 R32, R108.reuse, R34, R36 ;  /* 0x000000226c20723c */ /* 0x060fe20000081024 */
[----:B------:R-:W-:Y:S04]  /*7e80*/  LDS R113, [R30+0x2080] ;  /* 0x002080001e717984 */ /* 0x000fe80000000800 */
[----:B------:R-:W-:Y:S03]  /*7e90*/  LDS R115, [R30+0x2880] ;  /* 0x002880001e737984 */ /* 0x000fe60000000800 */
[C---:B------:R-:W-:Y:S01]  /*7ea0*/  HMMA.1688.F32.TF32 R72, R108.reuse, R74, R44 ;  /* 0x0000004a6c48723c */ /* 0x040fe2000008102c */
[----:B------:R-:W1:Y:S07]  /*7eb0*/  LDSM.16.M88.4 R36, [R6+0x10000] ;  /* 0x010000000624783b */ /* 0x000e6e0000000200 */
[C---:B------:R-:W-:Y:S01]  /*7ec0*/  HMMA.1688.F32.TF32 R88, R108.reuse, R90, R68 ;  /* 0x0000005a6c58723c */ /* 0x040fe20000081044 */
[----:B------:R-:W-:Y:S07]  /*7ed0*/  LDSM.16.M88.4 R68, [R6+0x12000] ;  /* 0x012000000644783b */ /* 0x000fee0000000200 */
[----:B------:R-:W-:Y:S01]  /*7ee0*/  HMMA.1688.F32.TF32 R104, R108, R106, R116 ;  /* 0x0000006a6c68723c */ /* 0x000fe20000081074 */
[----:B------:R-:W-:Y:S04]  /*7ef0*/  LDS R108, [R29+0x2000] ;  /* 0x002000001d6c7984 */ /* 0x000fe80000000800 */
[----:B------:R-:W-:Y:S04]  /*7f00*/  LDS R110, [R29+0x2800] ;  /* 0x002800001d6e7984 */ /* 0x000fe80000000800 */
[----:B------:R-:W-:Y:S04]  /*7f10*/  LDS R109, [R30+0x2000] ;  /* 0x002000001e6d7984 */ /* 0x000fe80000000800 */
[----:B------:R-:W2:Y:S04]  /*7f20*/  LDS R111, [R30+0x2800] ;  /* 0x002800001e6f7984 */ /* 0x000ea80000000800 */
[----:B------:R-:W-:Y:S04]  /*7f30*/  LDS R116, [R29+0x2100] ;  /* 0x002100001d747984 */ /* 0x000fe80000000800 */
[----:B------:R-:W-:Y:S01]  /*7f40*/  LDS R118, [R29+0x2900] ;  /* 0x002900001d767984 */ /* 0x000fe20000000800 */
[-C--:B-1----:R-:W-:Y:S03]  /*7f50*/  HMMA.1688.F32.TF32 R44, R120, R36.reuse, R32 ;  /* 0x00000024782c723c */ /* 0x082fe60000081020 */
[----:B------:R-:W1:Y:S04]  /*7f60*/  LDSM.16.M88.4 R32, [R6+0x11000] ;  /* 0x011000000620783b */ /* 0x000e680000000200 */
[----:B------:R-:W-:Y:S01]  /*7f70*/  LDS R117, [R30+0x2100] ;  /* 0x002100001e757984 */ /* 0x000fe20000000800 */
[----:B------:R-:W-:Y:S03]  /*7f80*/  HMMA.1688.F32.TF32 R48, R112, R36, R48 ;  /* 0x000000247030723c */ /* 0x000fe60000081030 */
[----:B------:R-:W-:Y:S05]  /*7f90*/  LDS R119, [R30+0x2900] ;  /* 0x002900001e777984 */ /* 0x000fea0000000800 */
[-C--:B--2---:R-:W-:Y:S08]  /*7fa0*/  HMMA.1688.F32.TF32 R124, R108, R68.reuse, R76 ;  /* 0x000000446c7c723c */ /* 0x084ff0000008104c */
[C---:B------:R-:W-:Y:S01]  /*7fb0*/  HMMA.1688.F32.TF32 R76, R112.reuse, R68, R84 ;  /* 0x00000044704c723c */ /* 0x040fe20000081054 */
[----:B------:R-:W2:Y:S07]  /*7fc0*/  LDSM.16.M88.4 R84, [R6+0x13000] ;  /* 0x013000000654783b */ /* 0x000eae0000000200 */
[-C--:B-1----:R-:W-:Y:S08]  /*7fd0*/  HMMA.1688.F32.TF32 R60, R112, R32.reuse, R60 ;  /* 0x00000020703c723c */ /* 0x082ff0000008103c */
[----:B------:R-:W-:Y:S08]  /*7fe0*/  HMMA.1688.F32.TF32 R56, R108, R32, R56 ;  /* 0x000000206c38723c */ /* 0x000ff00000081038 */
[----:B--2---:R-:W-:Y:S01]  /*7ff0*/  HMMA.1688.F32.TF32 R128, R112, R84, R96 ;  /* 0x000000547080723c */ /* 0x004fe20000081060 */
[----:B------:R-:W-:Y:S04]  /*8000*/  LDS R112, [R29+0x3000] ;  /* 0x003000001d707984 */ /* 0x000fe80000000800 */
[----:B------:R-:W-:Y:S04]  /*8010*/  LDS R114, [R29+0x3800] ;  /* 0x003800001d727984 */ /* 0x000fe80000000800 */
[----:B------:R-:W-:Y:S04]  /*8020*/  LDS R113, [R30+0x3000] ;  /* 0x003000001e717984 */ /* 0x000fe80000000800 */
[----:B------:R-:W1:Y:S01]  /*8030*/  LDS R115, [R30+0x3800] ;  /* 0x003800001e737984 */ /* 0x000e620000000800 */
[C---:B------:R-:W-:Y:S08]  /*8040*/  HMMA.1688.F32.TF32 R52, R108.reuse, R36, R52 ;  /* 0x000000246c34723c */ /* 0x040ff00000081034 */
[-C--:B------:R-:W-:Y:S08]  /*8050*/  HMMA.1688.F32.TF32 R92, R108, R84.reuse, R92 ;  /* 0x000000546c5c723c */ /* 0x080ff0000008105c */
[C---:B------:R-:W-:Y:S01]  /*8060*/  HMMA.1688.F32.TF32 R108, R116.reuse, R84, R100 ;  /* 0x00000054746c723c */ /* 0x040fe20000081064 */
[----:B------:R-:W-:Y:S04]  /*8070*/  LDS R100, [R29+0x3080] ;  /* 0x003080001d647984 */ /* 0x000fe80000000800 */
[----:B------:R-:W-:Y:S03]  /*8080*/  LDS R102, [R29+0x3880] ;  /* 0x003880001d667984 */ /* 0x000fe60000000800 */
[C---:B------:R-:W-:Y:S01]  /*8090*/  HMMA.1688.F32.TF32 R40, R116.reuse, R36, R40 ;  /* 0x000000247428723c */ /* 0x040fe20000081028 */
[----:B------:R-:W-:Y:S04]  /*80a0*/  LDS R101, [R30+0x3080] ;  /* 0x003080001e657984 */ /* 0x000fe80000000800 */
[----:B------:R-:W2:Y:S03]  /*80b0*/  LDS R103, [R30+0x3880] ;  /* 0x003880001e677984 */ /* 0x000ea60000000800 */
[----:B------:R-:W-:Y:S08]  /*80c0*/  HMMA.1688.F32.TF32 R64, R116, R32, R64 ;  /* 0x000000207440723c */ /* 0x000ff00000081040 */
[----:B-1----:R-:W-:Y:S08]  /*80d0*/  HMMA.1688.F32.TF32 R96, R112, R34, R56 ;  /* 0x000000227060723c */ /* 0x002ff00000081038 */
[----:B------:R-:W-:Y:S01]  /*80e0*/  HMMA.1688.F32.TF32 R80, R116, R68, R80 ;  /* 0x000000447450723c */ /* 0x000fe20000081050 */
[----:B------:R-:W-:Y:S04]  /*80f0*/  LDS R116, [R29+0x3100] ;  /* 0x003100001d747984 */ /* 0x000fe80000000800 */
[----:B------:R-:W-:Y:S03]  /*8100*/  LDS R118, [R29+0x3900] ;  /* 0x003900001d767984 */ /* 0x000fe60000000800 */
[C---:B------:R-:W-:Y:S01]  /*8110*/  HMMA.1688.F32.TF32 R52, R112.reuse, R38, R52 ;  /* 0x000000267034723c */ /* 0x040fe20000081034 */
[----:B------:R-:W-:Y:S04]  /*8120*/  LDS R117, [R30+0x3100] ;  /* 0x003100001e757984 */ /* 0x000fe80000000800 */
[----:B------:R-:W1:Y:S03]  /*8130*/  LDS R119, [R30+0x3900] ;  /* 0x003900001e777984 */ /* 0x000e660000000800 */
[C---:B------:R-:W-:Y:S01]  /*8140*/  HMMA.1688.F32.TF32 R56, R112.reuse, R70, R124 ;  /* 0x000000467038723c */ /* 0x040fe2000008107c */
[----:B------:R-:W-:Y:S04]  /*8150*/  LDS R124, [R29+0x5000] ;  /* 0x005000001d7c7984 */ /* 0x000fe80000000800 */
[----:B------:R-:W-:Y:S03]  /*8160*/  LDS R126, [R29+0x5800] ;  /* 0x005800001d7e7984 */ /* 0x000fe60000000800 */
[----:B------:R-:W-:Y:S01]  /*8170*/  HMMA.1688.F32.TF32 R92, R112, R86, R92 ;  /* 0x00000056705c723c */ /* 0x000fe2000008105c */
[----:B------:R-:W-:Y:S04]  /*8180*/  LDS R112, [R29+0x3180] ;  /* 0x003180001d707984 */ /* 0x000fe80000000800 */
[----:B------:R-:W-:Y:S04]  /*8190*/  LDS R114, [R29+0x3980] ;  /* 0x003980001d727984 */ /* 0x000fe80000000800 */
[----:B------:R-:W-:Y:S04]  /*81a0*/  LDS R113, [R30+0x3180] ;  /* 0x003180001e717984 */ /* 0x000fe80000000800 */
[----:B------:R-:W3:Y:S01]  /*81b0*/  LDS R115, [R30+0x3980] ;  /* 0x003980001e737984 */ /* 0x000ee20000000800 */
[C---:B------:R-:W-:Y:S03]  /*81c0*/  HMMA.1688.F32.TF32 R72, R120.reuse, R32, R72 ;  /* 0x000000207848723c */ /* 0x040fe60000081048 */
[----:B------:R-:W-:Y:S04]  /*81d0*/  LDS R125, [R30+0x5000] ;  /* 0x005000001e7d7984 */ /* 0x000fe80000000800 */
[----:B------:R-:W-:Y:S01]  /*81e0*/  LDS R127, [R30+0x5800] ;  /* 0x005800001e7f7984 */ /* 0x000fe20000000800 */
[C---:B------:R-:W-:Y:S08]  /*81f0*/  HMMA.1688.F32.TF32 R88, R120.reuse, R68, R88 ;  /* 0x000000447858723c */ /* 0x040ff00000081058 */
[----:B------:R-:W-:Y:S01]  /*8200*/  HMMA.1688.F32.TF32 R104, R120, R84, R104 ;  /* 0x000000547868723c */ /* 0x000fe20000081068 */
[----:B------:R-:W-:Y:S04]  /*8210*/  LDS R120, [R29+0x5080] ;  /* 0x005080001d787984 */ /* 0x000fe80000000800 */
[----:B------:R-:W-:Y:S03]  /*8220*/  LDS R122, [R29+0x5880] ;  /* 0x005880001d7a7984 */ /* 0x000fe60000000800 */
[C---:B--2---:R-:W-:Y:S01]  /*8230*/  HMMA.1688.F32.TF32 R48, R100.reuse, R38, R48 ;  /* 0x000000266430723c */ /* 0x044fe20000081030 */
[----:B------:R-:W-:Y:S04]  /*8240*/  LDS R121, [R30+0x5080] ;  /* 0x005080001e797984 */ /* 0x000fe80000000800 */
[----:B------:R-:W-:Y:S03]  /*8250*/  LDS R123, [R30+0x5880] ;  /* 0x005880001e7b7984 */ /* 0x000fe60000000800 */
[C---:B------:R-:W-:Y:S08]  /*8260*/  HMMA.1688.F32.TF32 R60, R100.reuse, R34, R60 ;  /* 0x00000022643c723c */ /* 0x040ff0000008103c */
[C---:B------:R-:W-:Y:S08]  /*8270*/  HMMA.1688.F32.TF32 R76, R100.reuse, R70, R76 ;  /* 0x00000046644c723c */ /* 0x040ff0000008104c */
[----:B------:R-:W-:Y:S08]  /*8280*/  HMMA.1688.F32.TF32 R100, R100, R86, R128 ;  /* 0x000000566464723c */ /* 0x000ff00000081080 */
[C---:B-1----:R-:W-:Y:S08]  /*8290*/  HMMA.1688.F32.TF32 R40, R116.reuse, R38, R40 ;  /* 0x000000267428723c */ /* 0x042ff00000081028 */
[C---:B------:R-:W-:Y:S08]  /*82a0*/  HMMA.1688.F32.TF32 R64, R116.reuse, R34, R64 ;  /* 0x000000227440723c */ /* 0x040ff00000081040 */
[C---:B------:R-:W-:Y:S08]  /*82b0*/  HMMA.1688.F32.TF32 R80, R116.reuse, R70, R80 ;  /* 0x000000467450723c */ /* 0x040ff00000081050 */
[----:B------:R-:W-:Y:S01]  /*82c0*/  HMMA.1688.F32.TF32 R108, R116, R86, R108 ;  /* 0x00000056746c723c */ /* 0x000fe2000008106c */
[----:B------:R-:W-:Y:S04]  /*82d0*/  LDS R116, [R29+0x4000] ;  /* 0x004000001d747984 */ /* 0x000fe80000000800 */
[----:B------:R-:W-:Y:S03]  /*82e0*/  LDS R118, [R29+0x4800] ;  /* 0x004800001d767984 */ /* 0x000fe60000000800 */
[C---:B---3--:R-:W-:Y:S01]  /*82f0*/  HMMA.1688.F32.TF32 R44, R112.reuse, R38, R44 ;  /* 0x00000026702c723c */ /* 0x048fe2000008102c */
[----:B------:R-:W-:Y:S04]  /*8300*/  LDS R117, [R30+0x4000] ;  /* 0x004000001e757984 */ /* 0x000fe80000000800 */
[----:B------:R-:W-:Y:S03]  /*8310*/  LDS R119, [R30+0x4800] ;  /* 0x004800001e777984 */ /* 0x000fe60000000800 */
[C---:B------:R-:W-:Y:S01]  /*8320*/  HMMA.1688.F32.TF32 R72, R112.reuse, R34, R72 ;  /* 0x000000227048723c */ /* 0x040fe20000081048 */
[----:B------:R-:W1:Y:S04]  /*8330*/  LDSM.16.M88.4 R36, [R31+0x11080] ;  /* 0x011080001f24783b */ /* 0x000e680000000200 */
[----:B------:R-:W-:Y:S03]  /*8340*/  LDSM.16.M88.4 R32, [R31+0x12080] ;  /* 0x012080001f20783b */ /* 0x000fe60000000200 */
[C---:B------:R-:W-:Y:S01]  /*8350*/  HMMA.1688.F32.TF32 R88, R112.reuse, R70, R88 ;  /* 0x000000467058723c */ /* 0x040fe20000081058 */
[----:B------:R-:W2:Y:S07]  /*8360*/  LDSM.16.M88.4 R68, [R31+0x10080] ;  /* 0x010080001f44783b */ /* 0x000eae0000000200 */
[----:B------:R-:W-:Y:S01]  /*8370*/  HMMA.1688.F32.TF32 R104, R112, R86, R104 ;  /* 0x000000567068723c */ /* 0x000fe20000081068 */
[----:B------:R-:W-:Y:S04]  /*8380*/  LDS R112, [R29+0x4080] ;  /* 0x004080001d707984 */ /* 0x000fe80000000800 */
[----:B------:R-:W-:Y:S04]  /*8390*/  LDS R114, [R29+0x4880] ;  /* 0x004880001d727984 */ /* 0x000fe80000000800 */
[----:B------:R-:W-:Y:S04]  /*83a0*/  LDS R113, [R30+0x4080] ;  /* 0x004080001e717984 */ /* 0x000fe80000000800 */
[----:B------:R-:W3:Y:S04]  /*83b0*/  LDS R115, [R30+0x4880] ;  /* 0x004880001e737984 */ /* 0x000ee80000000800 */
[----:B------:R-:W4:Y:S01]  /*83c0*/  LDSM.16.M88.4 R84, [R31+0x13080] ;  /* 0x013080001f54783b */ /* 0x000f220000000200 */
[C---:B-1----:R-:W-:Y:S08]  /*83d0*/  HMMA.1688.F32.TF32 R96, R116.reuse, R36, R96 ;  /* 0x000000247460723c */ /* 0x042ff00000081060 */
[C---:B--2---:R-:W-:Y:S08]  /*83e0*/  HMMA.1688.F32.TF32 R52, R116.reuse, R68, R52 ;  /* 0x000000447434723c */ /* 0x044ff00000081034 */
[----:B------:R-:W-:Y:S08]  /*83f0*/  HMMA.1688.F32.TF32 R56, R116, R32, R56 ;  /* 0x000000207438723c */ /* 0x000ff00000081038 */
[----:B---3--:R-:W-:Y:S08]  /*8400*/  HMMA.1688.F32.TF32 R48, R112, R68, R48 ;  /* 0x000000447030723c */ /* 0x008ff00000081030 */
[----:B----4-:R-:W-:Y:S01]  /*8410*/  HMMA.1688.F32.TF32 R92, R116, R84, R92 ;  /* 0x00000054745c723c */ /* 0x010fe2000008105c */
[----:B------:R-:W-:Y:S04]  /*8420*/  LDS R116, [R29+0x4100] ;  /* 0x004100001d747984 */ /* 0x000fe80000000800 */
[----:B------:R-:W-:Y:S03]  /*8430*/  LDS R118, [R29+0x4900] ;  /* 0x004900001d767984 */ /* 0x000fe60000000800 */
[C---:B------:R-:W-:Y:S01]  /*8440*/  HMMA.1688.F32.TF32 R60, R112.reuse, R36, R60 ;  /* 0x00000024703c723c */ /* 0x040fe2000008103c */
[----:B------:R-:W-:Y:S04]  /*8450*/  LDS R117, [R30+0x4100] ;  /* 0x004100001e757984 */ /* 0x000fe80000000800 */
[----:B------:R-:W1:Y:S03]  /*8460*/  LDS R119, [R30+0x4900] ;  /* 0x004900001e777984 */ /* 0x000e660000000800 */
[C---:B------:R-:W-:Y:S08]  /*8470*/  HMMA.1688.F32.TF32 R76, R112.reuse, R32, R76 ;  /* 0x00000020704c723c */ /* 0x040ff0000008104c */
[----:B------:R-:W-:Y:S01]  /*8480*/  HMMA.1688.F32.TF32 R100, R112, R84, R100 ;  /* 0x000000547064723c */ /* 0x000fe20000081064 */
[----:B------:R-:W-:Y:S04]  /*8490*/  LDS R112, [R29+0x4180] ;  /* 0x004180001d707984 */ /* 0x000fe80000000800 */
[----:B------:R-:W-:Y:S04]  /*84a0*/  LDS R114, [R29+0x4980] ;  /* 0x004980001d727984 */ /* 0x000fe80000000800 */
[----:B------:R-:W-:Y:S04]  /*84b0*/  LDS R113, [R30+0x4180] ;  /* 0x004180001e717984 */ /* 0x000fe80000000800 */
[----:B------:R-:W2:Y:S01]  /*84c0*/  LDS R115, [R30+0x4980] ;  /* 0x004980001e737984 */ /* 0x000ea20000000800 */
[C---:B-1----:R-:W-:Y:S08]  /*84d0*/  HMMA.1688.F32.TF32 R40, R116.reuse, R68, R40 ;  /* 0x000000447428723c */ /* 0x042ff00000081028 */
[C---:B------:R-:W-:Y:S08]  /*84e0*/  HMMA.1688.F32.TF32 R64, R116.reuse, R36, R64 ;  /* 0x000000247440723c */ /* 0x040ff00000081040 */
[C---:B------:R-:W-:Y:S08]  /*84f0*/  HMMA.1688.F32.TF32 R80, R116.reuse, R32, R80 ;  /* 0x000000207450723c */ /* 0x040ff00000081050 */
[----:B------:R-:W-:Y:S01]  /*8500*/  HMMA.1688.F32.TF32 R108, R116, R84, R108 ;  /* 0x00000054746c723c */ /* 0x000fe2000008106c */
[----:B------:R-:W-:Y:S04]  /*8510*/  LDS R116, [R29+0x5100] ;  /* 0x005100001d747984 */ /* 0x000fe80000000800 */
[----:B------:R-:W-:Y:S03]  /*8520*/  LDS R118, [R29+0x5900] ;  /* 0x005900001d767984 */ /* 0x000fe60000000800 */
[C---:B--2---:R-:W-:Y:S01]  /*8530*/  HMMA.1688.F32.TF32 R44, R112.reuse, R68, R44 ;  /* 0x00000044702c723c */ /* 0x044fe2000008102c */
[----:B------:R-:W-:Y:S04]  /*8540*/  LDS R117, [R30+0x5100] ;  /* 0x005100001e757984 */ /* 0x000fe80000000800 */
[----:B------:R-:W1:Y:S03]  /*8550*/  LDS R119, [R30+0x5900] ;  /* 0x005900001e777984 */ /* 0x000e660000000800 */
[C---:B------:R-:W-:Y:S08]  /*8560*/  HMMA.1688.F32.TF32 R72, R112.reuse, R36, R72 ;  /* 0x000000247048723c */ /* 0x040ff00000081048 */
[C---:B------:R-:W-:Y:S08]  /*8570*/  HMMA.1688.F32.TF32 R88, R112.reuse, R32, R88 ;  /* 0x000000207058723c */ /* 0x040ff00000081058 */
[----:B------:R-:W-:Y:S01]  /*8580*/  HMMA.1688.F32.TF32 R104, R112, R84, R104 ;  /* 0x000000547068723c */ /* 0x000fe20000081068 */
[----:B------:R-:W-:Y:S04]  /*8590*/  LDS R112, [R29+0x5180] ;  /* 0x005180001d707984 */ /* 0x000fe80000000800 */
[----:B------:R-:W-:Y:S04]  /*85a0*/  LDS R114, [R29+0x5980] ;  /* 0x005980001d727984 */ /* 0x000fe80000000800 */
[----:B------:R-:W-:Y:S04]  /*85b0*/  LDS R113, [R30+0x5180] ;  /* 0x005180001e717984 */ /* 0x000fe80000000800 */
[----:B------:R-:W2:Y:S01]  /*85c0*/  LDS R115, [R30+0x5980] ;  /* 0x005980001e737984 */ /* 0x000ea20000000800 */
[C---:B------:R-:W-:Y:S08]  /*85d0*/  HMMA.1688.F32.TF32 R52, R124.reuse, R70, R52 ;  /* 0x000000467c34723c */ /* 0x040ff00000081034 */
[C---:B------:R-:W-:Y:S08]  /*85e0*/  HMMA.1688.F32.TF32 R96, R124.reuse, R38, R96 ;  /* 0x000000267c60723c */ /* 0x040ff00000081060 */
[C---:B------:R-:W-:Y:S08]  /*85f0*/  HMMA.1688.F32.TF32 R56, R124.reuse, R34, R56 ;  /* 0x000000227c38723c */ /* 0x040ff00000081038 */
[----:B------:R-:W-:Y:S08]  /*8600*/  HMMA.1688.F32.TF32 R92, R124, R86, R92 ;  /* 0x000000567c5c723c */ /* 0x000ff0000008105c */
[C---:B------:R-:W-:Y:S08]  /*8610*/  HMMA.1688.F32.TF32 R48, R120.reuse, R70, R48 ;  /* 0x000000467830723c */ /* 0x040ff00000081030 */
[C---:B------:R-:W-:Y:S08]  /*8620*/  HMMA.1688.F32.TF32 R60, R120.reuse, R38, R60 ;  /* 0x00000026783c723c */ /* 0x040ff0000008103c */
[C---:B------:R-:W-:Y:S08]  /*8630*/  HMMA.1688.F32.TF32 R76, R120.reuse, R34, R76 ;  /* 0x00000022784c723c */ /* 0x040ff0000008104c */
[----:B------:R-:W-:Y:S01]  /*8640*/  HMMA.1688.F32.TF32 R100, R120, R86, R100 ;  /* 0x000000567864723c */ /* 0x000fe20000081064 */
[----:B------:R-:W3:Y:S01]  /*8650*/  S2R R135, SR_TID.X ;  /* 0x0000000000877919 */ /* 0x000ee20000002100 */
[----:B------:R-:W-:-:S02]  /*8660*/  IADD3 R132, R186, -0x2, RZ ;  /* 0xfffffffeba847810 */ /* 0x000fc40007ffe0ff */
[----:B------:R-:W-:Y:S01]  /*8670*/  ISETP.GT.AND P1, PT, R11, RZ, PT ;  /* 0x000000ff0b00720c */ /* 0x000fe20003f24270 */
[----:B------:R-:W-:Y:S03]  /*8680*/  LDS R120, [R29+0x7000] ;  /* 0x007000001d787984 */ /* 0x000fe60000000800 */
[C---:B-1----:R-:W-:Y:S01]  /*8690*/  HMMA.1688.F32.TF32 R40, R116.reuse, R70, R40 ;  /* 0x000000467428723c */ /* 0x042fe20000081028 */
[----:B------:R-:W-:Y:S07]  /*86a0*/  LDS R122, [R29+0x7800] ;  /* 0x007800001d7a7984 */ /* 0x000fee0000000800 */
[C---:B------:R-:W-:Y:S01]  /*86b0*/  HMMA.1688.F32.TF32 R64, R116.reuse, R38, R64 ;  /* 0x000000267440723c */ /* 0x040fe20000081040 */
[----:B------:R-:W-:Y:S07]  /*86c0*/  LDS R121, [R30+0x7000] ;  /* 0x007000001e797984 */ /* 0x000fee0000000800 */
[C---:B------:R-:W-:Y:S01]  /*86d0*/  HMMA.1688.F32.TF32 R80, R116.reuse, R34, R80 ;  /* 0x000000227450723c */ /* 0x040fe20000081050 */
[----:B------:R-:W-:Y:S07]  /*86e0*/  LDS R123, [R30+0x7800] ;  /* 0x007800001e7b7984 */ /* 0x000fee0000000800 */
[----:B------:R-:W-:Y:S01]  /*86f0*/  HMMA.1688.F32.TF32 R108, R116, R86, R108 ;  /* 0x00000056746c723c */ /* 0x000fe2000008106c */
[----:B------:R-:W-:Y:S04]  /*8700*/  LDS R116, [R29+0x6000] ;  /* 0x006000001d747984 */ /* 0x000fe80000000800 */
[----:B------:R-:W-:Y:S03]  /*8710*/  LDS R118, [R29+0x6800] ;  /* 0x006800001d767984 */ /* 0x000fe60000000800 */
[C---:B--2---:R-:W-:Y:S01]  /*8720*/  HMMA.1688.F32.TF32 R44, R112.reuse, R70, R44 ;  /* 0x00000046702c723c */ /* 0x044fe2000008102c */
[----:B------:R-:W-:Y:S04]  /*8730*/  LDSM.16.M88.4 R68, [R6+0x11080] ;  /* 0x011080000644783b */ /* 0x000fe80000000200 */
[----:B------:R-:W-:Y:S03]  /*8740*/  LDS R117, [R30+0x6000] ;  /* 0x006000001e757984 */ /* 0x000fe60000000800 */
[C---:B------:R-:W-:Y:S01]  /*8750*/  HMMA.1688.F32.TF32 R72, R112.reuse, R38, R72 ;  /* 0x000000267048723c */ /* 0x040fe20000081048 */
[----:B------:R-:W-:Y:S04]  /*8760*/  LDSM.16.M88.4 R36, [R6+0x12080] ;  /* 0x012080000624783b */ /* 0x000fe80000000200 */
[----:B------:R-:W1:Y:S03]  /*8770*/  LDS R119, [R30+0x6800] ;  /* 0x006800001e777984 */ /* 0x000e660000000800 */
[C---:B------:R-:W-:Y:S01]  /*8780*/  HMMA.1688.F32.TF32 R88, R112.reuse, R34, R88 ;  /* 0x000000227058723c */ /* 0x040fe20000081058 */
[----:B------:R-:W-:Y:S07]  /*8790*/  LDSM.16.M88.4 R32, [R6+0x10080] ;  /* 0x010080000620783b */ /* 0x000fee0000000200 */
[----:B------:R-:W-:Y:S01]  /*87a0*/  HMMA.1688.F32.TF32 R104, R112, R86, R104 ;  /* 0x000000567068723c */ /* 0x000fe20000081068 */
[----:B------:R-:W-:Y:S04]  /*87b0*/  LDS R112, [R29+0x6080] ;  /* 0x006080001d707984 */ /* 0x000fe80000000800 */
[----:B------:R-:W-:Y:S04]  /*87c0*/  LDS R114, [R29+0x6880] ;  /* 0x006880001d727984 */ /* 0x000fe80000000800 */
[----:B------:R-:W-:Y:S04]  /*87d0*/  LDS R113, [R30+0x6080] ;  /* 0x006080001e717984 */ /* 0x000fe80000000800 */
[----:B------:R-:W2:Y:S04]  /*87e0*/  LDS R115, [R30+0x6880] ;  /* 0x006880001e737984 */ /* 0x000ea80000000800 */
[----:B------:R-:W4:Y:S01]  /*87f0*/  LDSM.16.M88.4 R84, [R6+0x13080] ;  /* 0x013080000654783b */ /* 0x000f220000000200 */
[----:B-1----:R-:W-:Y:S08]  /*8800*/  HMMA.1688.F32.TF32 R96, R116, R68, R96 ;  /* 0x000000447460723c */ /* 0x002ff00000081060 */
[C---:B--2---:R-:W-:Y:S08]  /*8810*/  HMMA.1688.F32.TF32 R48, R112.reuse, R32, R48 ;  /* 0x000000207030723c */ /* 0x044ff00000081030 */
[C---:B------:R-:W-:Y:S08]  /*8820*/  HMMA.1688.F32.TF32 R60, R112.reuse, R68, R60 ;  /* 0x00000044703c723c */ /* 0x040ff0000008103c */
[C---:B------:R-:W-:Y:S08]  /*8830*/  HMMA.1688.F32.TF32 R76, R112.reuse, R36, R76 ;  /* 0x00000024704c723c */ /* 0x040ff0000008104c */
[----:B----4-:R-:W-:Y:S01]  /*8840*/  HMMA.1688.F32.TF32 R100, R112, R84, R100 ;  /* 0x000000547064723c */ /* 0x010fe20000081064 */
[----:B------:R-:W-:Y:S04]  /*8850*/  LDS R112, [R29+0x6180] ;  /* 0x006180001d707984 */ /* 0x000fe80000000800 */
[----:B------:R-:W-:Y:S04]  /*8860*/  LDS R114, [R29+0x6980] ;  /* 0x006980001d727984 */ /* 0x000fe80000000800 */
[----:B------:R-:W-:Y:S04]  /*8870*/  LDS R113, [R30+0x6180] ;  /* 0x006180001e717984 */ /* 0x000fe80000000800 */
[----:B------:R-:W1:Y:S01]  /*8880*/  LDS R115, [R30+0x6980] ;  /* 0x006980001e737984 */ /* 0x000e620000000800 */
[C---:B------:R-:W-:Y:S08]  /*8890*/  HMMA.1688.F32.TF32 R52, R116.reuse, R32, R52 ;  /* 0x000000207434723c */ /* 0x040ff00000081034 */
        /* <DEDUP_REMOVED lines=11> */
[----:B------:R-:W-:Y:S04]  /*8950*/  LDS R114, [R29+0x7900] ;  /* 0x007900001d727984 */ /* 0x000fe80000000800 */
[----:B------:R-:W-:Y:S04]  /*8960*/  LDS R113, [R30+0x7100] ;  /* 0x007100001e717984 */ /* 0x000fe80000000800 */
[----:B------:R-:W1:Y:S01]  /*8970*/  LDS R115, [R30+0x7900] ;  /* 0x007900001e737984 */ /* 0x000e620000000800 */
[C---:B--2---:R-:W-:Y:S08]  /*8980*/  HMMA.1688.F32.TF32 R40, R116.reuse, R32, R40 ;  /* 0x000000207428723c */ /* 0x044ff00000081028 */
[C---:B------:R-:W-:Y:S08]  /*8990*/  HMMA.1688.F32.TF32 R64, R116.reuse, R68, R64 ;  /* 0x000000447440723c */ /* 0x040ff00000081040 */
[C---:B------:R-:W-:Y:S08]  /*89a0*/  HMMA.1688.F32.TF32 R80, R116.reuse, R36, R80 ;  /* 0x000000247450723c */ /* 0x040ff00000081050 */
[----:B------:R-:W-:Y:S01]  /*89b0*/  HMMA.1688.F32.TF32 R108, R116, R84, R108 ;  /* 0x00000054746c723c */ /* 0x000fe2000008106c */
[----:B------:R-:W-:Y:S01]  /*89c0*/  LDS R116, [R29+0x7080] ;  /* 0x007080001d747984 */ /* 0x000fe20000000800 */
[----:B------:R-:W-:-:S02]  /*89d0*/  ISETP.GE.AND P0, PT, R7, R132, PT ;  /* 0x000000840700720c */ /* 0x000fc40003f06270 */
[----:B------:R-:W-:Y:S01]  /*89e0*/  SEL R6, RZ, 0x4, !P1 ;  /* 0x00000004ff067807 */ /* 0x000fe20004800000 */
[----:B------:R-:W-:Y:S04]  /*89f0*/  LDS R118, [R29+0x7880] ;  /* 0x007880001d767984 */ /* 0x000fe80000000800 */
[----:B------:R-:W-:Y:S04]  /*8a00*/  LDS R117, [R30+0x7080] ;  /* 0x007080001e757984 */ /* 0x000fe80000000800 */
[----:B------:R-:W2:Y:S01]  /*8a10*/  LDS R119, [R30+0x7880] ;  /* 0x007880001e777984 */ /* 0x000ea20000000800 */
[----:B-1----:R-:W-:Y:S01]  /*8a20*/  HMMA.1688.F32.TF32 R40, R112, R34, R40 ;  /* 0x000000227028723c */ /* 0x002fe20000081028 */
[----:B------:R-:W-:-:S07]  /*8a30*/  SEL R6, R6, RZ, !P0 ;  /* 0x000000ff06067207 */ /* 0x000fce0004000000 */
[----:B------:R-:W-:Y:S01]  /*8a40*/  HMMA.1688.F32.TF32 R64, R112, R70, R64 ;  /* 0x000000467040723c */ /* 0x000fe20000081040 */
[----:B------:R-:W-:-:S07]  /*8a50*/  ISETP.GT.AND P1, PT, R11, 0x4, PT ;  /* 0x000000040b00780c */ /* 0x000fce0003f24270 */
[C---:B------:R-:W-:Y:S08]  /*8a60*/  HMMA.1688.F32.TF32 R80, R112.reuse, R38, R80 ;  /* 0x000000267050723c */ /* 0x040ff00000081050 */
[----:B------:R-:W-:Y:S01]  /*8a70*/  HMMA.1688.F32.TF32 R108, R112, R86, R108 ;  /* 0x00000056706c723c */ /* 0x000fe2000008106c */
[----:B------:R-:W-:Y:S04]  /*8a80*/  LDS R112, [R29+0x7180] ;  /* 0x007180001d707984 */ /* 0x000fe80000000800 */
[----:B------:R-:W-:Y:S04]  /*8a90*/  LDS R114, [R29+0x7980] ;  /* 0x007980001d727984 */ /* 0x000fe80000000800 */
[----:B------:R-:W-:Y:S04]  /*8aa0*/  LDS R113, [R30+0x7180] ;  /* 0x007180001e717984 */ /* 0x000fe80000000800 */
[----:B------:R1:W4:Y:S01]  /*8ab0*/  LDS R115, [R30+0x7980] ;  /* 0x007980001e737984 */ /* 0x0003220000000800 */
[----:B------:R-:W-:-:S02]  /*8ac0*/  IADD3 R5, R5, 0x1, RZ ;  /* 0x0000000105057810 */ /* 0x000fc40007ffe0ff */
[----:B------:R-:W-:Y:S02]  /*8ad0*/  ISETP.NE.U32.AND P2, PT, R6, RZ, PT ;  /* 0x000000ff0600720c */ /* 0x000fe40003f45070 */
[----:B------:R-:W-:Y:S02]  /*8ae0*/  SEL R6, RZ, 0x4, !P1 ;  /* 0x00000004ff067807 */ /* 0x000fe40004800000 */
[----:B---3--:R-:W-:Y:S02]  /*8af0*/  LOP3.LUT R135, R135, 0x7f, RZ, 0xc0, !PT ;  /* 0x0000007f87877812 */ /* 0x008fe400078ec0ff */
[----:B------:R-:W-:Y:S02]  /*8b00*/  ISETP.GT.AND P1, PT, R5, 0x1, PT ;  /* 0x000000010500780c */ /* 0x000fe40003f24270 */
[----:B------:R-:W-:Y:S01]  /*8b10*/  SEL R6, R6, RZ, !P0 ;  /* 0x000000ff06067207 */ /* 0x000fe20004000000 */
[----:B------:R-:W-:Y:S01]  /*8b20*/  IMAD.SHL.U32 R132, R135, 0x4, RZ ;  /* 0x0000000487847824 */ /* 0x000fe200078e00ff */
[----:B------:R-:W-:Y:S01]  /*8b30*/  SEL R5, R5, RZ, !P1 ;  /* 0x000000ff05057207 */ /* 0x000fe20004800000 */
[----:B------:R-:W-:Y:S01]  /*8b40*/  IMAD.MOV.U32 R36, RZ, RZ, c[0x0][0x188] ;  /* 0x00006200ff247624 */ /* 0x000fe200078e00ff */
[----:B------:R-:W-:Y:S01]  /*8b50*/  ISETP.NE.U32.AND P3, PT, R6, RZ, PT ;  /* 0x000000ff0600720c */ /* 0x000fe20003f65070 */
[----:B-1----:R-:W-:-:S02]  /*8b60*/  IMAD.MOV.U32 R30, RZ, RZ, R27 ;  /* 0x000000ffff1e7224 */ /* 0x002fc400078e001b */
[----:B------:R-:W-:Y:S02]  /*8b70*/  IMAD R6, R5, 0x8000, R132 ;  /* 0x0000800005067824 */ /* 0x000fe400078e0284 */
[----:B------:R-:W-:Y:S01]  /*8b80*/  IMAD.MOV.U32 R31, RZ, RZ, R28 ;  /* 0x000000ffff1f7224 */ /* 0x000fe200078e001c */
[----:B------:R-:W-:Y:S01]  /*8b90*/  BAR.SYNC.DEFER_BLOCKING 0x0 ;  /* 0x0000000000007b1d */ /* 0x000fe20000010000 */
[----:B------:R-:W-:Y:S02]  /*8ba0*/  IMAD.SHL.U32 R36, R36, 0x4, RZ ;  /* 0x0000000424247824 */ /* 0x000fe400078e00ff */
[----:B------:R-:W-:-:S04]  /*8bb0*/  IMAD.MOV.U32 R33, RZ, RZ, c[0x0][0x188] ;  /* 0x00006200ff217624 */ /* 0x000fc800078e00ff */
[----:B------:R-:W-:Y:S01]  /*8bc0*/  IMAD.SHL.U32 R33, R33, 0x8, RZ ;  /* 0x0000000821217824 */ /* 0x000fe200078e00ff */
[----:B------:R-:W-:Y:S01]  /*8bd0*/  @!PT LDS RZ, [RZ] ;  /* 0x00000000fffff984 */ /* 0x000fe20000000800 */
[----:B------:R-:W-:Y:S01]  /*8be0*/  @!PT LDS RZ, [RZ] ;  /* 0x00000000fffff984 */ /* 0x000fe20000000800 */
[----:B------:R-:W-:Y:S01]  /*8bf0*/  @!PT LDS RZ, [RZ] ;  /* 0x00000000fffff984 */ /* 0x000fe20000000800 */
[----:B------:R1:W-:Y:S02]  /*8c00*/  LDGSTS.E [R6], [R30.64], P2 ;  /* 0x000000001e067fae */ /* 0x0003e40009121844 */
[----:B-1----:R-:W-:-:S05]  /*8c10*/  LEA R30, P1, R36, R27, 0x2 ;  /* 0x0000001b241e7211 */ /* 0x002fca00078210ff */
[----:B------:R-:W-:Y:S01]  /*8c20*/  IMAD.X R31, R28, 0x1, R249, P1 ;  /* 0x000000011c1f7824 */ /* 0x000fe200008e06f9 */
[----:B------:R-:W-:-:S04]  /*8c30*/  ISETP.GT.AND P1, PT, R11, 0x8, PT ;  /* 0x000000080b00780c */ /* 0x000fc80003f24270 */
[----:B------:R-:W-:Y:S01]  /*8c40*/  SEL R29, RZ, 0x4, !P1 ;  /* 0x00000004ff1d7807 */ /* 0x000fe20004800000 */
[----:B------:R1:W-:Y:S03]  /*8c50*/  LDGSTS.E [R6+0x800], [R30.64], P3 ;  /* 0x008000001e067fae */ /* 0x0003e60009921844 */
[----:B------:R-:W-:Y:S02]  /*8c60*/  SEL R29, R29, RZ, !P0 ;  /* 0x000000ff1d1d7207 */ /* 0x000fe40004000000 */
[----:B------:R-:W-:Y:S02]  /*8c70*/  ISETP.GT.AND P1, PT, R11, 0xc, PT ;  /* 0x0000000c0b00780c */ /* 0x000fe40003f24270 */
[----:B------:R-:W-:Y:S02]  /*8c80*/  ISETP.NE.U32.AND P2, PT, R29, RZ, PT ;  /* 0x000000ff1d00720c */ /* 0x000fe40003f45070 */
[----:B------:R-:W-:Y:S01]  /*8c90*/  SEL R29, RZ, 0x4, !P1 ;  /* 0x00000004ff1d7807 */ /* 0x000fe20004800000 */
[----:B------:R-:W-:Y:S01]  /*8ca0*/  IMAD.MOV.U32 R32, RZ, RZ, c[0x0][0x188] ;  /* 0x00006200ff207624 */ /* 0x000fe200078e00ff */
[----:B-1----:R-:W-:-:S02]  /*8cb0*/  LEA R30, P3, R33, R27, 0x2 ;  /* 0x0000001b211e7211 */ /* 0x002fc400078610ff */
[----:B------:R-:W-:Y:S01]  /*8cc0*/  SEL R29, R29, RZ, !P0 ;  /* 0x000000ff1d1d7207 */ /* 0x000fe20004000000 */
[----:B------:R-:W-:Y:S02]  /*8cd0*/  IMAD R32, R32, 0xc, RZ ;  /* 0x0000000c20207824 */ /* 0x000fe400078e02ff */
[----:B------:R-:W-:Y:S01]  /*8ce0*/  IMAD.X R31, R28, 0x1, R245, P3 ;  /* 0x000000011c1f7824 */ /* 0x000fe200018e06f5 */
[----:B------:R-:W-:-:S04]  /*8cf0*/  ISETP.NE.U32.AND P1, PT, R29, RZ, PT ;  /* 0x000000ff1d00720c */ /* 0x000fc80003f25070 */
[----:B------:R1:W-:Y:S02]  /*8d00*/  LDGSTS.E [R6+0x1000], [R30.64], P2 ;  /* 0x010000001e067fae */ /* 0x0003e40009121844 */
[----:B-1----:R-:W-:-:S05]  /*8d10*/  LEA R30, P2, R32, R27, 0x2 ;  /* 0x0000001b201e7211 */ /* 0x002fca00078410ff */
[----:B------:R-:W-:-:S05]  /*8d20*/  IMAD.X R31, R28, 0x1, R241, P2 ;  /* 0x000000011c1f7824 */ /* 0x000fca00010e06f1 */
[----:B------:R1:W-:Y:S01]  /*8d30*/  LDGSTS.E [R6+0x1800], [R30.64], P1 ;  /* 0x018000001e067fae */ /* 0x0003e20008921844 */
[----:B------:R-:W-:Y:S01]  /*8d40*/  ISETP.GT.AND P1, PT, R11, 0x10, PT ;  /* 0x000000100b00780c */ /* 0x000fe20003f24270 */
[----:B------:R-:W-:-:S03]  /*8d50*/  IMAD.MOV.U32 R32, RZ, RZ, c[0x0][0x188] ;  /* 0x00006200ff207624 */ /* 0x000fc600078e00ff */
[----:B------:R-:W-:Y:S01]  /*8d60*/  SEL R29, RZ, 0x4, !P1 ;  /* 0x00000004ff1d7807 */ /* 0x000fe20004800000 */
[----:B------:R-:W-:-:S03]  /*8d70*/  IMAD.SHL.U32 R32, R32, 0x10, RZ ;  /* 0x0000001020207824 */ /* 0x000fc600078e00ff */
[----:B------:R-:W-:-:S04]  /*8d80*/  SEL R29, R29, RZ, !P0 ;  /* 0x000000ff1d1d7207 */ /* 0x000fc80004000000 */
[----:B------:R-:W-:Y:S02]  /*8d90*/  ISETP.NE.U32.AND P1, PT, R29, RZ, PT ;  /* 0x000000ff1d00720c */ /* 0x000fe40003f25070 */
[----:B-1----:R-:W-:-:S05]  /*8da0*/  LEA R30, P2, R32, R27, 0x2 ;  /* 0x0000001b201e7211 */ /* 0x002fca00078410ff */
[----:B------:R-:W-:-:S06]  /*8db0*/  IMAD.X R31, R28, 0x1, R237, P2 ;  /* 0x000000011c1f7824 */ /* 0x000fcc00010e06ed */
[----:B------:R1:W-:Y:S01]  /*8dc0*/  LDGSTS.E [R6+0x2000], [R30.64], P1 ;  /* 0x020000001e067fae */ /* 0x0003e20008921844 */
[C---:B------:R-:W-:Y:S01]  /*8dd0*/  ISETP.GT.AND P1, PT, R11.reuse, 0x14, PT ;  /* 0x000000140b00780c */ /* 0x040fe20003f24270 */
[----:B------:R-:W-:Y:S01]  /*8de0*/  IMAD.MOV.U32 R32, RZ, RZ, c[0x0][0x188] ;  /* 0x00006200ff207624 */ /* 0x000fe200078e00ff */
[C---:B------:R-:W-:Y:S02]  /*8df0*/  ISETP.GT.AND P2, PT, R11.reuse, 0x18, PT ;  /* 0x000000180b00780c */ /* 0x040fe40003f44270 */
[----:B------:R-:W-:Y:S01]  /*8e00*/  ISETP.GT.AND P6, PT, R11, 0x24, PT ;  /* 0x000000240b00780c */ /* 0x000fe20003fc4270 */
[----:B------:R-:W-:Y:S01]  /*8e10*/  IMAD R32, R32, 0x14, RZ ;  /* 0x0000001420207824 */ /* 0x000fe200078e02ff */
[----:B-1----:R-:W-:-:S04]  /*8e20*/  SEL R30, RZ, 0x4, !P1 ;  /* 0x00000004ff1e7807 */ /* 0x002fc80004800000 */
[----:B------:R-:W-:Y:S02]  /*8e30*/  SEL R30, R30, RZ, !P0 ;  /* 0x000000ff1e1e7207 */ /* 0x000fe40004000000 */
[----:B------:R-:W-:Y:S02]  /*8e40*/  SEL R29, RZ, 0x4, !P2 ;  /* 0x00000004ff1d7807 */ /* 0x000fe40005000000 */
[----:B------:R-:W-:Y:S02]  /*8e50*/  ISETP.NE.U32.AND P4, PT, R30, RZ, PT ;  /* 0x000000ff1e00720c */ /* 0x000fe40003f85070 */
[----:B------:R-:W-:Y:S02]  /*8e60*/  LEA R30, P1, R32, R27, 0x2 ;  /* 0x0000001b201e7211 */ /* 0x000fe400078210ff */
[----:B------:R-:W-:Y:S02]  /*8e70*/  SEL R31, RZ, 0x4, !P6 ;  /* 0x00000004ff1f7807 */ /* 0x000fe40007000000 */
[----:B------:R-:W-:Y:S01]  /*8e80*/  SEL R29, R29, RZ, !P0 ;  /* 0x000000ff1d1d7207 */ /* 0x000fe20004000000 */
[----:B------:R-:W-:Y:S01]  /*8e90*/  HMMA.1688.F32.TF32 R52, R120, R34, R52 ;  /* 0x000000227834723c */ /* 0x000fe20000081034 */
[----:B------:R-:W-:Y:S01]  /*8ea0*/  ISETP.GT.AND P2, PT, R11, 0x1c, PT ;  /* 0x0000001c0b00780c */ /* 0x000fe20003f44270 */
[----:B------:R-:W-:Y:S01]  /*8eb0*/  IMAD.MOV.U32 R32, RZ, RZ, c[0x0][0x188] ;  /* 0x00006200ff207624 */ /* 0x000fe200078e00ff */
[----:B------:R-:W-:-:S02]  /*8ec0*/  ISETP.NE.U32.AND P5, PT, R29, RZ, PT ;  /* 0x000000ff1d00720c */ /* 0x000fc40003fa5070 */
[----:B------:R-:W-:-:S03]  /*8ed0*/  ISETP.GT.AND P3, PT, R11, 0x20, PT ;  /* 0x000000200b00780c */ /* 0x000fc60003f64270 */
[----:B--2---:R-:W-:Y:S01]  /*8ee0*/  HMMA.1688.F32.TF32 R48, R116, R34, R48 ;  /* 0x000000227430723c */ /* 0x004fe20000081030 */
[----:B------:R-:W-:Y:S01]  /*8ef0*/  SEL R29, RZ, 0x4, !P2 ;  /* 0x00000004ff1d7807 */ /* 0x000fe20005000000 */
[----:B------:R-:W-:-:S06]  /*8f00*/  IMAD R32, R32, 0x18, RZ ;  /* 0x0000001820207824 */ /* 0x000fcc00078e02ff */
[----:B----4-:R-:W-:Y:S01]  /*8f10*/  HMMA.1688.F32.TF32 R128, R112, R34, R44 ;  /* 0x000000227080723c */ /* 0x010fe2000008102c */
[----:B------:R-:W-:-:S06]  /*8f20*/  SEL R33, RZ, 0x4, !P3 ;  /* 0x00000004ff217807 */ /* 0x000fcc0005800000 */
[----:B------:R-:W-:Y:S01]  /*8f30*/  SEL R34, R31, RZ, !P0 ;  /* 0x000000ff1f227207 */ /* 0x000fe20004000000 */
[----:B------:R-:W-:Y:S02]  /*8f40*/  IMAD.X R31, R28, 0x1, R233, P1 ;  /* 0x000000011c1f7824 */ /* 0x000fe400008e06e9 */
[----:B------:R-:W-:Y:S01]  /*8f50*/  IMAD.MOV.U32 R35, RZ, RZ, c[0x0][0x188] ;  /* 0x00006200ff237624 */ /* 0x000fe200078e00ff */
[----:B------:R-:W-:Y:S02]  /*8f60*/  SEL R29, R29, RZ, !P0 ;  /* 0x000000ff1d1d7207 */ /* 0x000fe40004000000 */
[----:B------:R1:W-:Y:S01]  /*8f70*/  LDGSTS.E [R6+0x2800], [R30.64], P4 ;  /* 0x028000001e067fae */ /* 0x0003e2000a121844 */
[----:B------:R-:W-:Y:S01]  /*8f80*/  ISETP.GT.AND P4, PT, R11, 0x28, PT ;  /* 0x000000280b00780c */ /* 0x000fe20003f84270 */
[----:B------:R-:W-:Y:S01]  /*8f90*/  IMAD R35, R35, 0x1c, RZ ;  /* 0x0000001c23237824 */ /* 0x000fe200078e02ff */
[----:B------:R-:W-:Y:S02]  /*8fa0*/  LEA R32, P6, R32, R27, 0x2 ;  /* 0x0000001b20207211 */ /* 0x000fe400078c10ff */
[----:B------:R-:W-:-:S02]  /*8fb0*/  SEL R33, R33, RZ, !P0 ;  /* 0x000000ff21217207 */ /* 0x000fc40004000000 */
[----:B------:R-:W-:Y:S01]  /*8fc0*/  ISETP.NE.U32.AND P3, PT, R29, RZ, PT ;  /* 0x000000ff1d00720c */ /* 0x000fe20003f65070 */
[----:B------:R-:W-:Y:S01]  /*8fd0*/  IMAD.MOV.U32 R37, RZ, RZ, c[0x0][0x188] ;  /* 0x00006200ff257624 */ /* 0x000fe200078e00ff */
[----:B------:R-:W-:Y:S02]  /*8fe0*/  SEL R29, RZ, 0x4, !P4 ;  /* 0x00000004ff1d7807 */ /* 0x000fe40006000000 */
[----:B------:R-:W-:Y:S02]  /*8ff0*/  ISETP.NE.U32.AND P2, PT, R33, RZ, PT ;  /* 0x000000ff2100720c */ /* 0x000fe40003f45070 */
[----:B-1----:R-:W-:Y:S01]  /*9000*/  LEA R30, P4, R35, R27, 0x2 ;  /* 0x0000001b231e7211 */ /* 0x002fe200078810ff */
[----:B------:R-:W-:Y:S02]  /*9010*/  IMAD.MOV.U32 R35, RZ, RZ, c[0x0][0x188] ;  /* 0x00006200ff237624 */ /* 0x000fe400078e00ff */
[----:B------:R-:W-:Y:S01]  /*9020*/  IMAD.X R33, R28, 0x1, R229, P6 ;  /* 0x000000011c217824 */ /* 0x000fe200030e06e5 */
[----:B------:R-:W-:Y:S01]  /*9030*/  ISETP.GT.AND P6, PT, R11, 0x2c, PT ;  /* 0x0000002c0b00780c */ /* 0x000fe20003fc4270 */
[----:B------:R-:W-:-:S02]  /*9040*/  IMAD.SHL.U32 R37, R37, 0x20, RZ ;  /* 0x0000002025257824 */ /* 0x000fc400078e00ff */
[----:B------:R-:W-:Y:S01]  /*9050*/  IMAD R35, R35, 0x24, RZ ;  /* 0x0000002423237824 */ /* 0x000fe200078e02ff */
[----:B------:R-:W-:Y:S01]  /*9060*/  SEL R31, RZ, 0x4, !P6 ;  /* 0x00000004ff1f7807 */ /* 0x000fe20007000000 */
[----:B------:R1:W-:Y:S01]  /*9070*/  LDGSTS.E [R6+0x3000], [R32.64], P5 ;  /* 0x0300000020067fae */ /* 0x0003e2000a921844 */
[----:B------:R-:W-:Y:S02]  /*9080*/  ISETP.NE.U32.AND P1, PT, R34, RZ, PT ;  /* 0x000000ff2200720c */ /* 0x000fe40003f25070 */
[----:B------:R-:W-:Y:S02]  /*9090*/  LEA R34, P6, R35, R27, 0x2 ;  /* 0x0000001b23227211 */ /* 0x000fe400078c10ff */
[----:B------:R-:W-:Y:S01]  /*90a0*/  SEL R35, R31, RZ, !P0 ;  /* 0x000000ff1f237207 */ /* 0x000fe20004000000 */
[----:B------:R-:W-:Y:S01]  /*90b0*/  IMAD.X R31, R28, 0x1, R225, P4 ;  /* 0x000000011c1f7824 */ /* 0x000fe200020e06e1 */
[----:B------:R-:W-:-:S04]  /*90c0*/  SEL R29, R29, RZ, !P0 ;  /* 0x000000ff1d1d7207 */ /* 0x000fc80004000000 */
[----:B------:R2:W-:Y:S01]  /*90d0*/  LDGSTS.E [R6+0x3800], [R30.64], P3 ;  /* 0x038000001e067fae */ /* 0x0005e20009921844 */
[----:B-1----:R-:W-:Y:S01]  /*90e0*/  LEA R32, P5, R37, R27, 0x2 ;  /* 0x0000001b25207211 */ /* 0x002fe200078a10ff */
[----:B------:R-:W-:-:S04]  /*90f0*/  IMAD.MOV.U32 R37, RZ, RZ, c[0x0][0x188] ;  /* 0x00006200ff257624 */ /* 0x000fc800078e00ff */
[C---:B------:R-:W-:Y:S01]  /*9100*/  IMAD.X R33, R28.reuse, 0x1, R221, P5 ;  /* 0x000000011c217824 */ /* 0x040fe200028e06dd */
[----:B------:R-:W-:Y:S01]  /*9110*/  ISETP.NE.U32.AND P5, PT, R35, RZ, PT ;  /* 0x000000ff2300720c */ /* 0x000fe20003fa5070 */
[----:B------:R-:W-:Y:S02]  /*9120*/  IMAD.X R35, R28, 0x1, R217, P6 ;  /* 0x000000011c237824 */ /* 0x000fe400030e06d9 */
[----:B------:R-:W-:Y:S01]  /*9130*/  IMAD R37, R37, 0x28, RZ ;  /* 0x0000002825257824 */ /* 0x000fe200078e02ff */
[----:B------:R1:W-:Y:S01]  /*9140*/  LDGSTS.E [R6+0x4000], [R32.64], P2 ;  /* 0x0400000020067fae */ /* 0x0003e20009121844 */
[----:B------:R-:W-:-:S03]  /*9150*/  ISETP.GT.AND P6, PT, R11, 0x38, PT ;  /* 0x000000380b00780c */ /* 0x000fc60003fc4270 */
[----:B------:R3:W-:Y:S01]  /*9160*/  LDGSTS.E [R6+0x4800], [R34.64], P1 ;  /* 0x0480000022067fae */ /* 0x0007e20008921844 */
[----:B--2---:R-:W-:Y:S01]  /*9170*/  LEA R30, P1, R37, R27, 0x2 ;  /* 0x0000001b251e7211 */ /* 0x004fe200078210ff */
[----:B------:R-:W-:Y:S01]  /*9180*/  IMAD.MOV.U32 R37, RZ, RZ, c[0x0][0x188] ;  /* 0x00006200ff257624 */ /* 0x000fe200078e00ff */
[----:B------:R-:W-:Y:S02]  /*9190*/  ISETP.NE.U32.AND P4, PT, R29, RZ, PT ;  /* 0x000000ff1d00720c */ /* 0x000fe40003f85070 */
[----:B------:R-:W-:Y:S01]  /*91a0*/  ISETP.GT.AND P3, PT, R11, 0x34, PT ;  /* 0x000000340b00780c */ /* 0x000fe20003f64270 */
[----:B------:R-:W-:Y:S01]  /*91b0*/  IMAD R37, R37, 0x2c, RZ ;  /* 0x0000002c25257824 */ /* 0x000fe200078e02ff */
[----:B------:R-:W-:Y:S02]  /*91c0*/  SEL R31, RZ, 0x4, !P6 ;  /* 0x00000004ff1f7807 */ /* 0x000fe40007000000 */
[----:B------:R-:W-:Y:S02]  /*91d0*/  ISETP.GT.AND P2, PT, R11, 0x30, PT ;  /* 0x000000300b00780c */ /* 0x000fe40003f44270 */
[----:B-1----:R-:W-:-:S02]  /*91e0*/  SEL R33, RZ, 0x4, !P3 ;  /* 0x00000004ff217807 */ /* 0x002fc40005800000 */
[----:B---3--:R-:W-:Y:S01]  /*91f0*/  SEL R34, R31, RZ, !P0 ;  /* 0x000000ff1f227207 */ /* 0x008fe20004000000 */
[----:B------:R-:W-:Y:S01]  /*9200*/  IMAD.X R31, R28, 0x1, R213, P1 ;  /* 0x000000011c1f7824 */ /* 0x000fe200008e06d5 */
[----:B------:R-:W-:Y:S02]  /*9210*/  SEL R29, RZ, 0x4, !P2 ;  /* 0x00000004ff1d7807 */ /* 0x000fe40005000000 */
[----:B------:R-:W-:Y:S01]  /*9220*/  LEA R32, P6, R37, R27, 0x2 ;  /* 0x0000001b25207211 */ /* 0x000fe200078c10ff */
[----:B------:R-:W-:Y:S01]  /*9230*/  IMAD.MOV.U32 R37, RZ, RZ, c[0x0][0x188] ;  /* 0x00006200ff257624 */ /* 0x000fe200078e00ff */
[----:B------:R-:W-:Y:S01]  /*9240*/  HMMA.1688.F32.TF32 R96, R120, R70, R96 ;  /* 0x000000467860723c */ /* 0x000fe20000081060 */
[----:B------:R-:W-:Y:S01]  /*9250*/  SEL R33, R33, RZ, !P0 ;  /* 0x000000ff21217207 */ /* 0x000fe20004000000 */
[----:B------:R1:W-:Y:S01]  /*9260*/  LDGSTS.E [R6+0x5000], [R30.64], P4 ;  /* 0x050000001e067fae */ /* 0x0003e2000a121844 */
[----:B------:R-:W-:Y:S01]  /*9270*/  SEL R29, R29, RZ, !P0 ;  /* 0x000000ff1d1d7207 */ /* 0x000fe20004000000 */
[----:B------:R-:W-:Y:S01]  /*9280*/  IMAD R37, R37, 0x30, RZ ;  /* 0x0000003025257824 */ /* 0x000fe200078e02ff */
[----:B------:R-:W-:-:S03]  /*9290*/  ISETP.GT.AND P4, PT, R11, 0x3c, PT ;  /* 0x0000003c0b00780c */ /* 0x000fc60003f84270 */
[----:B------:R-:W-:Y:S01]  /*92a0*/  HMMA.1688.F32.TF32 R60, R116, R70, R60 ;  /* 0x00000046743c723c */ /* 0x000fe2000008103c */
[----:B------:R-:W-:Y:S01]  /*92b0*/  ISETP.NE.U32.AND P2, PT, R33, RZ, PT ;  /* 0x000000ff2100720c */ /* 0x000fe20003f45070 */
[----:B------:R-:W-:-:S06]  /*92c0*/  IMAD.X R33, R28, 0x1, R209, P6 ;  /* 0x000000011c217824 */ /* 0x000fcc00030e06d1 */
[----:B------:R-:W-:Y:S01]  /*92d0*/  HMMA.1688.F32.TF32 R44, R112, R70, R72 ;  /* 0x00000046702c723c */ /* 0x000fe20000081048 */
[----:B------:R-:W-:Y:S01]  /*92e0*/  ISETP.NE.U32.AND P1, PT, R29, RZ, PT ;  /* 0x000000ff1d00720c */ /* 0x000fe20003f25070 */
[----:B------:R2:W-:Y:S01]  /*92f0*/  LDGSTS.E [R6+0x5800], [R32.64], P5 ;  /* 0x0580000020067fae */ /* 0x0005e2000a921844 */
[----:B------:R-:W-:-:S05]  /*9300*/  ISETP.GT.AND P6, PT, R11, 0x1, PT ;  /* 0x000000010b00780c */ /* 0x000fca0003fc4270 */
[----:B------:R-:W-:Y:S01]  /*9310*/  HMMA.1688.F32.TF32 R56, R120, R38, R56 ;  /* 0x000000267838723c */ /* 0x000fe20000081038 */
[----:B------:R-:W-:-:S07]  /*9320*/  SEL R29, RZ, 0x4, !P4 ;  /* 0x00000004ff1d7807 */ /* 0x000fce0006000000 */
[----:B------:R-:W-:Y:S01]  /*9330*/  HMMA.1688.F32.TF32 R76, R116, R38, R76 ;  /* 0x00000026744c723c */ /* 0x000fe2000008104c */
[----:B-1----:R-:W-:-:S07]  /*9340*/  LEA R30, P4, R37, R27, 0x2 ;  /* 0x0000001b251e7211 */ /* 0x002fce00078810ff */
[----:B------:R-:W-:Y:S07]  /*9350*/  HMMA.1688.F32.TF32 R68, R112, R38, R88 ;  /* 0x000000267044723c */ /* 0x000fee0000081058 */
[----:B------:R-:W-:-:S04]  /*9360*/  IMAD.MOV.U32 R38, RZ, RZ, c[0x0][0x188] ;  /* 0x00006200ff267624 */ /* 0x000fc800078e00ff */
[----:B------:R-:W-:Y:S01]  /*9370*/  IMAD R38, R38, 0x34, RZ ;  /* 0x0000003426267824 */ /* 0x000fe200078e02ff */
[----:B------:R-:W-:Y:S01]  /*9380*/  SEL R31, RZ, 0x4, !P6 ;  /* 0x00000004ff1f7807 */ /* 0x000fe20007000000 */
[----:B------:R-:W-:-:S03]  /*9390*/  IMAD.MOV.U32 R37, RZ, RZ, c[0x0][0x188] ;  /* 0x00006200ff257624 */ /* 0x000fc600078e00ff */
[-C--:B--2---:R-:W-:Y:S01]  /*93a0*/  LEA R32, P5, R38, R27.reuse, 0x2 ;  /* 0x0000001b26207211 */ /* 0x084fe200078a10ff */
[----:B------:R-:W-:Y:S01]  /*93b0*/  IMAD R37, R37, 0x38, RZ ;  /* 0x0000003825257824 */ /* 0x000fe200078e02ff */
[----:B------:R-:W-:Y:S01]  /*93c0*/  SEL R35, R31, RZ, !P0 ;  /* 0x000000ff1f237207 */ /* 0x000fe20004000000 */
[----:B------:R-:W-:Y:S01]  /*93d0*/  IMAD.X R31, R28, 0x1, R205, P4 ;  /* 0x000000011c1f7824 */ /* 0x000fe200020e06cd */
[----:B------:R-:W-:Y:S01]  /*93e0*/  ISETP.NE.U32.AND P3, PT, R34, RZ, PT ;  /* 0x000000ff2200720c */ /* 0x000fe20003f65070 */
[C---:B------:R-:W-:Y:S01]  /*93f0*/  IMAD.X R33, R28.reuse, 0x1, R201, P5 ;  /* 0x000000011c217824 */ /* 0x040fe200028e06c9 */
[-C--:B------:R-:W-:Y:S01]  /*9400*/  LEA R34, P6, R37, R27.reuse, 0x2 ;  /* 0x0000001b25227211 */ /* 0x080fe200078c10ff */
[----:B------:R-:W-:Y:S01]  /*9410*/  IMAD.MOV.U32 R37, RZ, RZ, c[0x0][0x188] ;  /* 0x00006200ff257624 */ /* 0x000fe200078e00ff */
[----:B------:R1:W-:Y:S01]  /*9420*/  LDGSTS.E [R6+0x6000], [R30.64], P1 ;  /* 0x060000001e067fae */ /* 0x0003e20008921844 */
[----:B------:R-:W-:Y:S02]  /*9430*/  SEL R29, R29, RZ, !P0 ;  /* 0x000000ff1d1d7207 */ /* 0x000fe40004000000 */
[----:B------:R-:W-:Y:S01]  /*9440*/  ISETP.NE.U32.AND P5, PT, R35, RZ, PT ;  /* 0x000000ff2300720c */ /* 0x000fe20003fa5070 */
[----:B------:R2:W-:Y:S01]  /*9450*/  LDGSTS.E [R6+0x6800], [R32.64], P2 ;  /* 0x0680000020067fae */ /* 0x0005e20009121844 */
[C---:B------:R-:W-:Y:S01]  /*9460*/  ISETP.GT.AND P2, PT, R11.reuse, 0x5, PT ;  /* 0x000000050b00780c */ /* 0x040fe20003f44270 */
[----:B------:R-:W-:Y:S01]  /*9470*/  IMAD.X R35, R28, 0x1, R197, P6 ;  /* 0x000000011c237824 */ /* 0x000fe200030e06c5 */
[----:B------:R-:W-:Y:S01]  /*9480*/  ISETP.GT.AND P6, PT, R11, 0xd, PT ;  /* 0x0000000d0b00780c */ /* 0x000fe20003fc4270 */
[----:B------:R-:W-:Y:S01]  /*9490*/  IMAD R37, R37, 0x3c, RZ ;  /* 0x0000003c25257824 */ /* 0x000fe200078e02ff */
[----:B------:R-:W-:Y:S01]  /*94a0*/  ISETP.NE.U32.AND P4, PT, R29, RZ, PT ;  /* 0x000000ff1d00720c */ /* 0x000fe20003f85070 */
[----:B------:R-:W-:Y:S01]  /*94b0*/  IMAD.SHL.U32 R135, R135, 0x4, RZ ;  /* 0x0000000487877824 */ /* 0x000fe200078e00ff */
[----:B------:R-:W-:Y:S01]  /*94c0*/  SEL R29, RZ, 0x4, !P2 ;  /* 0x00000004ff1d7807 */ /* 0x000fe20005000000 */
[----:B------:R3:W-:Y:S01]  /*94d0*/  LDGSTS.E [R6+0x7000], [R34.64], P3 ;  /* 0x0700000022067fae */ /* 0x0007e20009921844 */
[----:B-1----:R-:W-:-:S02]  /*94e0*/  LEA R30, P1, R37, R27, 0x2 ;  /* 0x0000001b251e7211 */ /* 0x002fc400078210ff */
[----:B------:R-:W-:Y:S02]  /*94f0*/  SEL R31, RZ, 0x4, !P6 ;  /* 0x00000004ff1f7807 */ /* 0x000fe40007000000 */
[----:B--2---:R-:W-:Y:S02]  /*9500*/  IADD3 R32, P6, R36, R27, RZ ;  /* 0x0000001b24207210 */ /* 0x004fe40007fde0ff */
[----:B------:R-:W-:Y:S02]  /*9510*/  SEL R29, R29, RZ, !P0 ;  /* 0x000000ff1d1d7207 */ /* 0x000fe40004000000 */
[----:B------:R-:W-:Y:S02]  /*9520*/  LOP3.LUT R36, R135, 0x20, RZ, 0x3c, !PT ;  /* 0x0000002087247812 */ /* 0x000fe400078e3cff */
[----:B---3--:R-:W-:Y:S01]  /*9530*/  SEL R34, R31, RZ, !P0 ;  /* 0x000000ff1f227207 */ /* 0x008fe20004000000 */
[----:B------:R-:W-:Y:S01]  /*9540*/  IMAD.X R31, R28, 0x1, R193, P1 ;  /* 0x000000011c1f7824 */ /* 0x000fe200008e06c1 */
[----:B------:R-:W-:Y:S01]  /*9550*/  ISETP.NE.U32.AND P1, PT, R29, RZ, PT ;  /* 0x000000ff1d00720c */ /* 0x000fe20003f25070 */
[----:B------:R-:W-:Y:S01]  /*9560*/  IMAD R29, R5, 0x8000, R36 ;  /* 0x00008000051d7824 */ /* 0x000fe200078e0224 */
[C---:B------:R-:W-:Y:S01]  /*9570*/  ISETP.GT.AND P3, PT, R11.reuse, 0x9, PT ;  /* 0x000000090b00780c */ /* 0x040fe20003f64270 */
[----:B------:R-:W-:Y:S01]  /*9580*/  IMAD.MOV.U32 R36, RZ, RZ, c[0x0][0x188] ;  /* 0x00006200ff247624 */ /* 0x000fe200078e00ff */
[----:B------:R1:W-:Y:S01]  /*9590*/  LDGSTS.E [R6+0x7800], [R30.64], P4 ;  /* 0x078000001e067fae */ /* 0x0003e2000a121844 */
[----:B------:R-:W-:-:S02]  /*95a0*/  ISETP.GT.AND P4, PT, R11, 0x11, PT ;  /* 0x000000110b00780c */ /* 0x000fc40003f84270 */
[----:B------:R-:W-:Y:S01]  /*95b0*/  SEL R33, RZ, 0x4, !P3 ;  /* 0x00000004ff217807 */ /* 0x000fe20005800000 */
[----:B------:R-:W-:-:S03]  /*95c0*/  IMAD R36, R36, 0x5, RZ ;  /* 0x0000000524247824 */ /* 0x000fc600078e02ff */
[----:B------:R-:W-:Y:S01]  /*95d0*/  SEL R33, R33, RZ, !P0 ;  /* 0x000000ff21217207 */ /* 0x000fe20004000000 */
[----:B------:R-:W-:Y:S01]  /*95e0*/  IMAD.MOV.U32 R37, RZ, RZ, c[0x0][0x188] ;  /* 0x00006200ff257624 */ /* 0x000fe200078e00ff */
[----:B-1----:R-:W-:Y:S02]  /*95f0*/  SEL R6, RZ, 0x4, !P4 ;  /* 0x00000004ff067807 */ /* 0x002fe40006000000 */
[----:B------:R-:W-:Y:S01]  /*9600*/  LEA R30, P4, R36, R27, 0x2 ;  /* 0x0000001b241e7211 */ /* 0x000fe200078810ff */
[----:B------:R-:W-:Y:S01]  /*9610*/  IMAD.MOV.U32 R36, RZ, RZ, c[0x0][0x188] ;  /* 0x00006200ff247624 */ /* 0x000fe200078e00ff */
[----:B------:R-:W-:Y:S01]  /*9620*/  ISETP.NE.U32.AND P2, PT, R33, RZ, PT ;  /* 0x000000ff2100720c */ /* 0x000fe20003f45070 */
[----:B------:R-:W-:Y:S01]  /*9630*/  IMAD.X R33, R28, 0x1, R252, P6 ;  /* 0x000000011c217824 */ /* 0x000fe200030e06fc */
[----:B------:R-:W-:Y:S01]  /*9640*/  ISETP.GT.AND P6, PT, R11, 0x15, PT ;  /* 0x000000150b00780c */ /* 0x000fe20003fc4270 */
[----:B------:R-:W-:Y:S02]  /*9650*/  IMAD R36, R36, 0xd, RZ ;  /* 0x0000000d24247824 */ /* 0x000fe400078e02ff */
[----:B------:R-:W-:Y:S01]  /*9660*/  IMAD R37, R37, 0x9, RZ ;  /* 0x0000000925257824 */ /* 0x000fe200078e02ff */
[----:B------:R-:W-:Y:S01]  /*9670*/  ISETP.NE.U32.AND P3, PT, R34, RZ, PT ;  /* 0x000000ff2200720c */ /* 0x000fe20003f65070 */
[----:B------:R1:W-:Y:S01]  /*9680*/  LDGSTS.E [R29+0x200], [R32.64], P5 ;  /* 0x00200000201d7fae */ /* 0x0003e2000a921844 */
[----:B------:R-:W-:-:S02]  /*9690*/  SEL R31, RZ, 0x4, !P6 ;  /* 0x00000004ff1f7807 */ /* 0x000fc40007000000 */
[-C--:B------:R-:W-:Y:S01]  /*96a0*/  LEA R34, P6, R36, R27.reuse, 0x2 ;  /* 0x0000001b24227211 */ /* 0x080fe200078c10ff */
[----:B------:R-:W-:Y:S01]  /*96b0*/  IMAD.MOV.U32 R36, RZ, RZ, c[0x0][0x188] ;  /* 0x00006200ff247624 */ /* 0x000fe200078e00ff */
[----:B------:R-:W-:Y:S01]  /*96c0*/  SEL R35, R31, RZ, !P0 ;  /* 0x000000ff1f237207 */ /* 0x000fe20004000000 */
[----:B------:R-:W-:Y:S02]  /*96d0*/  IMAD.X R31, R28, 0x1, R248, P4 ;  /* 0x000000011c1f7824 */ /* 0x000fe400020e06f8 */
[----:B------:R-:W-:Y:S01]  /*96e0*/  IMAD R36, R36, 0x11, RZ ;  /* 0x0000001124247824 */ /* 0x000fe200078e02ff */
[----:B------:R-:W-:Y:S02]  /*96f0*/  SEL R6, R6, RZ, !P0 ;  /* 0x000000ff06067207 */ /* 0x000fe40004000000 */
[----:B------:R2:W-:Y:S01]  /*9700*/  LDGSTS.E [R29+0xa00], [R30.64], P1 ;  /* 0x00a000001e1d7fae */ /* 0x0005e20008921844 */
[----:B-1----:R-:W-:-:S05]  /*9710*/  LEA R32, P5, R37, R27, 0x2 ;  /* 0x0000001b25207211 */ /* 0x002fca00078a10ff */
[C---:B------:R-:W-:Y:S01]  /*9720*/  IMAD.X R33, R28.reuse, 0x1, R244, P5 ;  /* 0x000000011c217824 */ /* 0x040fe200028e06f4 */
[----:B------:R-:W-:Y:S01]  /*9730*/  ISETP.NE.U32.AND P5, PT, R35, RZ, PT ;  /* 0x000000ff2300720c */ /* 0x000fe20003fa5070 */
[----:B------:R-:W-:Y:S01]  /*9740*/  IMAD.X R35, R28, 0x1, R240, P6 ;  /* 0x000000011c237824 */ /* 0x000fe200030e06f0 */
[C---:B------:R-:W-:Y:S02]  /*9750*/  ISETP.GT.AND P6, PT, R11.reuse, 0x21, PT ;  /* 0x000000210b00780c */ /* 0x040fe40003fc4270 */
[----:B------:R-:W-:Y:S01]  /*9760*/  ISETP.NE.U32.AND P4, PT, R6, RZ, PT ;  /* 0x000000ff0600720c */ /* 0x000fe20003f85070 */
[----:B------:R1:W-:Y:S01]  /*9770*/  LDGSTS.E [R29+0x1200], [R32.64], P2 ;  /* 0x01200000201d7fae */ /* 0x0003e20009121844 */
[----:B--2---:R-:W-:Y:S01]  /*9780*/  LEA R30, P1, R36, R27, 0x2 ;  /* 0x0000001b241e7211 */ /* 0x004fe200078210ff */
[----:B------:R-:W-:Y:S01]  /*9790*/  IMAD.MOV.U32 R36, RZ, RZ, c[0x0][0x188] ;  /* 0x00006200ff247624 */ /* 0x000fe200078e00ff */
[----:B------:R-:W-:Y:S01]  /*97a0*/  SEL R31, RZ, 0x4, !P6 ;  /* 0x00000004ff1f7807 */ /* 0x000fe20007000000 */
[----:B------:R2:W-:Y:S01]  /*97b0*/  LDGSTS.E [R29+0x1a00], [R34.64], P3 ;  /* 0x01a00000221d7fae */ /* 0x0005e20009921844 */
[C---:B------:R-:W-:Y:S01]  /*97c0*/  ISETP.GT.AND P2, PT, R11.reuse, 0x19, PT ;  /* 0x000000190b00780c */ /* 0x040fe20003f44270 */
[----:B------:R-:W-:Y:S01]  /*97d0*/  IMAD R36, R36, 0x15, RZ ;  /* 0x0000001524247824 */ /* 0x000fe200078e02ff */
[----:B------:R-:W-:-:S02]  /*97e0*/  ISETP.GT.AND P3, PT, R11, 0x1d, PT ;  /* 0x0000001d0b00780c */ /* 0x000fc40003f64270 */
[----:B------:R-:W-:Y:S02]  /*97f0*/  SEL R6, RZ, 0x4, !P2 ;  /* 0x00000004ff067807 */ /* 0x000fe40005000000 */
[----:B-1----:R-:W-:Y:S01]  /*9800*/  LEA R32, P6, R36, R27, 0x2 ;  /* 0x0000001b24207211 */ /* 0x002fe200078c10ff */
[----:B------:R-:W-:Y:S01]  /*9810*/  IMAD.MOV.U32 R36, RZ, RZ, c[0x0][0x188] ;  /* 0x00006200ff247624 */ /* 0x000fe200078e00ff */
[----:B--2---:R-:W-:Y:S01]  /*9820*/  SEL R34, R31, RZ, !P0 ;  /* 0x000000ff1f227207 */ /* 0x004fe20004000000 */
[----:B------:R-:W-:Y:S01]  /*9830*/  IMAD.X R31, R28, 0x1, R236, P1 ;  /* 0x000000011c1f7824 */ /* 0x000fe200008e06ec */
[----:B------:R-:W-:Y:S01]  /*9840*/  SEL R6, R6, RZ, !P0 ;  /* 0x000000ff06067207 */ /* 0x000fe20004000000 */
[----:B------:R-:W-:Y:S01]  /*9850*/  IMAD R36, R36, 0x19, RZ ;  /* 0x0000001924247824 */ /* 0x000fe200078e02ff */
[----:B------:R-:W-:Y:S02]  /*9860*/  SEL R33, RZ, 0x4, !P3 ;  /* 0x00000004ff217807 */ /* 0x000fe40005800000 */
[----:B------:R1:W-:Y:S01]  /*9870*/  LDGSTS.E [R29+0x2200], [R30.64], P4 ;  /* 0x022000001e1d7fae */ /* 0x0003e2000a121844 */
[----:B------:R-:W-:-:S02]  /*9880*/  ISETP.GT.AND P4, PT, R11, 0x25, PT ;  /* 0x000000250b00780c */ /* 0x000fc40003f84270 */
[----:B------:R-:W-:Y:S02]  /*9890*/  ISETP.NE.U32.AND P1, PT, R6, RZ, PT ;  /* 0x000000ff0600720c */ /* 0x000fe40003f25070 */
[----:B------:R-:W-:Y:S02]  /*98a0*/  SEL R33, R33, RZ, !P0 ;  /* 0x000000ff21217207 */ /* 0x000fe40004000000 */
[----:B------:R-:W-:Y:S01]  /*98b0*/  SEL R6, RZ, 0x4, !P4 ;  /* 0x00000004ff067807 */ /* 0x000fe20006000000 */
[----:B------:R-:W-:Y:S01]  /*98c0*/  IMAD.MOV.U32 R37, RZ, RZ, c[0x0][0x188] ;  /* 0x00006200ff257624 */ /* 0x000fe200078e00ff */
[----:B------:R-:W-:Y:S02]  /*98d0*/  ISETP.NE.U32.AND P2, PT, R33, RZ, PT ;  /* 0x000000ff2100720c */ /* 0x000fe40003f45070 */
[----:B-1----:R-:W-:Y:S01]  /*98e0*/  LEA R30, P4, R36, R27, 0x2 ;  /* 0x0000001b241e7211 */ /* 0x002fe200078810ff */
[----:B------:R-:W-:Y:S02]  /*98f0*/  IMAD.MOV.U32 R36, RZ, RZ, c[0x0][0x188] ;  /* 0x00006200ff247624 */ /* 0x000fe400078e00ff */
[----:B------:R-:W-:Y:S01]  /*9900*/  IMAD.X R33, R28, 0x1, R232, P6 ;  /* 0x000000011c217824 */ /* 0x000fe200030e06e8 */
[----:B------:R-:W-:Y:S01]  /*9910*/  ISETP.GT.AND P6, PT, R11, 0x29, PT ;  /* 0x000000290b00780c */ /* 0x000fe20003fc4270 */
[----:B------:R-:W-:-:S02]  /*9920*/  IMAD R36, R36, 0x21, RZ ;  /* 0x0000002124247824 */ /* 0x000fc400078e02ff */
[----:B------:R-:W-:Y:S01]  /*9930*/  IMAD R37, R37, 0x1d, RZ ;  /* 0x0000001d25257824 */ /* 0x000fe200078e02ff */
[----:B------:R-:W-:Y:S01]  /*9940*/  ISETP.NE.U32.AND P3, PT, R34, RZ, PT ;  /* 0x000000ff2200720c */ /* 0x000fe20003f65070 */
[----:B------:R1:W-:Y:S01]  /*9950*/  LDGSTS.E [R29+0x2a00], [R32.64], P5 ;  /* 0x02a00000201d7fae */ /* 0x0003e2000a921844 */
[----:B------:R-:W-:Y:S02]  /*9960*/  SEL R31, RZ, 0x4, !P6 ;  /* 0x00000004ff1f7807 */ /* 0x000fe40007000000 */
[----:B------:R-:W-:Y:S01]  /*9970*/  LEA R34, P6, R36, R27, 0x2 ;  /* 0x0000001b24227211 */ /* 0x000fe200078c10ff */
[----:B------:R-:W-:Y:S01]  /*9980*/  IMAD.MOV.U32 R36, RZ, RZ, c[0x0][0x188] ;  /* 0x00006200ff247624 */ /* 0x000fe200078e00ff */
[----:B------:R-:W-:Y:S01]  /*9990*/  SEL R35, R31, RZ, !P0 ;  /* 0x000000ff1f237207 */ /* 0x000fe20004000000 */
[----:B------:R-:W-:Y:S02]  /*99a0*/  IMAD.X R31, R28, 0x1, R228, P4 ;  /* 0x000000011c1f7824 */ /* 0x000fe400020e06e4 */
[----:B------:R-:W-:Y:S01]  /*99b0*/  IMAD R36, R36, 0x25, RZ ;  /* 0x0000002524247824 */ /* 0x000fe200078e02ff */
[----:B------:R-:W-:-:S02]  /*99c0*/  SEL R6, R6, RZ, !P0 ;  /* 0x000000ff06067207 */ /* 0x000fc40004000000 */
        /* <DEDUP_REMOVED lines=20> */
[----:B------:R-:W-:Y:S01]  /*9b10*/  SEL R33, RZ, 0x4, !P3 ;  /* 0x00000004ff217807 */ /* 0x000fe20005800000 */
[----:B------:R-:W-:Y:S01]  /*9b20*/  IMAD R36, R36, 0x2d, RZ ;  /* 0x0000002d24247824 */ /* 0x000fe200078e02ff */
[----:B------:R-:W-:Y:S02]  /*9b30*/  SEL R6, R6, RZ, !P0 ;  /* 0x000000ff06067207 */ /* 0x000fe40004000000 */
[----:B------:R1:W-:Y:S01]  /*9b40*/  LDGSTS.E [R29+0x4a00], [R30.64], P4 ;  /* 0x04a000001e1d7fae */ /* 0x0003e2000a121844 */
[----:B------:R-:W-:-:S02]  /*9b50*/  ISETP.GT.AND P4, PT, R11, 0x39, PT ;  /* 0x000000390b00780c */ /* 0x000fc40003f84270 */
[----:B------:R-:W-:Y:S02]  /*9b60*/  SEL R33, R33, RZ, !P0 ;  /* 0x000000ff21217207 */ /* 0x000fe40004000000 */
[----:B------:R-:W-:Y:S01]  /*9b70*/  ISETP.NE.U32.AND P1, PT, R6, RZ, PT ;  /* 0x000000ff0600720c */ /* 0x000fe20003f25070 */
[----:B------:R-:W-:Y:S01]  /*9b80*/  IMAD.MOV.U32 R37, RZ, RZ, c[0x0][0x188] ;  /* 0x00006200ff257624 */ /* 0x000fe200078e00ff */
[----:B------:R-:W-:Y:S02]  /*9b90*/  SEL R6, RZ, 0x4, !P4 ;  /* 0x00000004ff067807 */ /* 0x000fe40006000000 */
[----:B------:R-:W-:Y:S01]  /*9ba0*/  ISETP.NE.U32.AND P2, PT, R33, RZ, PT ;  /* 0x000000ff2100720c */ /* 0x000fe20003f45070 */
[----:B------:R-:W-:Y:S01]  /*9bb0*/  IMAD.X R33, R28, 0x1, R212, P6 ;  /* 0x000000011c217824 */ /* 0x000fe200030e06d4 */
[-C--:B-1----:R-:W-:Y:S01]  /*9bc0*/  LEA R30, P4, R36, R27.reuse, 0x2 ;  /* 0x0000001b241e7211 */ /* 0x082fe200078810ff */
[----:B------:R-:W-:Y:S01]  /*9bd0*/  IMAD.MOV.U32 R36, RZ, RZ, c[0x0][0x188] ;  /* 0x00006200ff247624 */ /* 0x000fe200078e00ff */
[----:B------:R-:W-:Y:S01]  /*9be0*/  ISETP.GT.AND P6, PT, R11, 0x3d, PT ;  /* 0x0000003d0b00780c */ /* 0x000fe20003fc4270 */
[----:B------:R-:W-:Y:S01]  /*9bf0*/  IMAD R37, R37, 0x31, RZ ;  /* 0x0000003125257824 */ /* 0x000fe200078e02ff */
[----:B------:R-:W-:Y:S01]  /*9c00*/  ISETP.NE.U32.AND P3, PT, R34, RZ, PT ;  /* 0x000000ff2200720c */ /* 0x000fe20003f65070 */
[----:B------:R-:W-:Y:S01]  /*9c10*/  IMAD R36, R36, 0x35, RZ ;  /* 0x0000003524247824 */ /* 0x000fe200078e02ff */
[----:B------:R-:W-:Y:S01]  /*9c20*/  SEL R31, RZ, 0x4, !P6 ;  /* 0x00000004ff1f7807 */ /* 0x000fe20007000000 */
[----:B------:R1:W-:Y:S03]  /*9c30*/  LDGSTS.E [R29+0x5200], [R32.64], P5 ;  /* 0x05200000201d7fae */ /* 0x0003e6000a921844 */
[-C--:B------:R-:W-:Y:S01]  /*9c40*/  LEA R34, P6, R36, R27.reuse, 0x2 ;  /* 0x0000001b24227211 */ /* 0x080fe200078c10ff */
[----:B------:R-:W-:Y:S01]  /*9c50*/  IMAD.MOV.U32 R36, RZ, RZ, c[0x0][0x188] ;  /* 0x00006200ff247624 */ /* 0x000fe200078e00ff */
[----:B------:R-:W-:Y:S01]  /*9c60*/  SEL R35, R31, RZ, !P0 ;  /* 0x000000ff1f237207 */ /* 0x000fe20004000000 */
[----:B------:R-:W-:Y:S01]  /*9c70*/  IMAD.X R31, R28, 0x1, R208, P4 ;  /* 0x000000011c1f7824 */ /* 0x000fe200020e06d0 */
[----:B-1----:R-:W-:Y:S01]  /*9c80*/  LEA R32, P5, R37, R27, 0x2 ;  /* 0x0000001b25207211 */ /* 0x002fe200078a10ff */
[----:B------:R-:W-:-:S03]  /*9c90*/  IMAD R36, R36, 0x39, RZ ;  /* 0x0000003924247824 */ /* 0x000fc600078e02ff */
[----:B------:R1:W-:Y:S01]  /*9ca0*/  LDGSTS.E [R29+0x5a00], [R30.64], P1 ;  /* 0x05a000001e1d7fae */ /* 0x0003e20008921844 */
[C---:B------:R-:W-:Y:S01]  /*9cb0*/  IMAD.X R33, R28.reuse, 0x1, R204, P5 ;  /* 0x000000011c217824 */ /* 0x040fe200028e06cc */
[----:B------:R-:W-:Y:S01]  /*9cc0*/  ISETP.NE.U32.AND P5, PT, R35, RZ, PT ;  /* 0x000000ff2300720c */ /* 0x000fe20003fa5070 */
[----:B------:R-:W-:Y:S01]  /*9cd0*/  IMAD.X R35, R28, 0x1, R200, P6 ;  /* 0x000000011c237824 */ /* 0x000fe200030e06c8 */
[----:B------:R-:W-:Y:S02]  /*9ce0*/  SEL R6, R6, RZ, !P0 ;  /* 0x000000ff06067207 */ /* 0x000fe40004000000 */
[----:B------:R2:W-:Y:S01]  /*9cf0*/  LDGSTS.E [R29+0x6200], [R32.64], P2 ;  /* 0x06200000201d7fae */ /* 0x0005e20009121844 */
[C---:B------:R-:W-:Y:S02]  /*9d00*/  ISETP.GT.AND P6, PT, R11.reuse, 0xa, PT ;  /* 0x0000000a0b00780c */ /* 0x040fe40003fc4270 */
[----:B-1----:R-:W-:Y:S01]  /*9d10*/  LEA R30, P1, R36, R27, 0x2 ;  /* 0x0000001b241e7211 */ /* 0x002fe200078210ff */
[----:B------:R1:W-:Y:S01]  /*9d20*/  LDGSTS.E [R29+0x6a00], [R34.64], P3 ;  /* 0x06a00000221d7fae */ /* 0x0003e20009921844 */
[----:B------:R-:W-:Y:S01]  /*9d30*/  IMAD.MOV.U32 R36, RZ, RZ, c[0x0][0x188] ;  /* 0x00006200ff247624 */ /* 0x000fe200078e00ff */
[----:B------:R-:W-:-:S02]  /*9d40*/  ISETP.GT.AND P3, PT, R11, 0x6, PT ;  /* 0x000000060b00780c */ /* 0x000fc40003f64270 */
[----:B------:R-:W-:Y:S01]  /*9d50*/  ISETP.NE.U32.AND P4, PT, R6, RZ, PT ;  /* 0x000000ff0600720c */ /* 0x000fe20003f85070 */
[----:B------:R-:W-:Y:S01]  /*9d60*/  IMAD R36, R36, 0x3d, RZ ;  /* 0x0000003d24247824 */ /* 0x000fe200078e02ff */
[----:B------:R-:W-:Y:S02]  /*9d70*/  SEL R31, RZ, 0x4, !P6 ;  /* 0x00000004ff1f7807 */ /* 0x000fe40007000000 */
[----:B--2---:R-:W-:Y:S02]  /*9d80*/  SEL R33, RZ, 0x4, !P3 ;  /* 0x00000004ff217807 */ /* 0x004fe40005800000 */
[----:B------:R-:W-:Y:S02]  /*9d90*/  ISETP.GT.AND P2, PT, R11, 0x2, PT ;  /* 0x000000020b00780c */ /* 0x000fe40003f44270 */
[----:B------:R-:W-:Y:S02]  /*9da0*/  LEA R32, P6, R36, R27, 0x2 ;  /* 0x0000001b24207211 */ /* 0x000fe400078c10ff */
[----:B------:R-:W-:-:S02]  /*9db0*/  SEL R33, R33, RZ, !P0 ;  /* 0x000000ff21217207 */ /* 0x000fc40004000000 */
[----:B-1----:R-:W-:Y:S01]  /*9dc0*/  SEL R34, R31, RZ, !P0 ;  /* 0x000000ff1f227207 */ /* 0x002fe20004000000 */
[C---:B------:R-:W-:Y:S01]  /*9dd0*/  IMAD.X R31, R28.reuse, 0x1, R196, P1 ;  /* 0x000000011c1f7824 */ /* 0x040fe200008e06c4 */
[----:B------:R-:W-:Y:S01]  /*9de0*/  SEL R6, RZ, 0x4, !P2 ;  /* 0x00000004ff067807 */ /* 0x000fe20005000000 */
[----:B------:R-:W-:Y:S01]  /*9df0*/  IMAD.MOV.U32 R36, RZ, RZ, c[0x0][0x188] ;  /* 0x00006200ff247624 */ /* 0x000fe200078e00ff */
[----:B------:R-:W-:Y:S01]  /*9e00*/  ISETP.NE.U32.AND P2, PT, R33, RZ, PT ;  /* 0x000000ff2100720c */ /* 0x000fe20003f45070 */
[----:B------:R-:W-:Y:S01]  /*9e10*/  IMAD.MOV.U32 R37, RZ, RZ, c[0x0][0x188] ;  /* 0x00006200ff257624 */ /* 0x000fe200078e00ff */
[----:B------:R1:W-:Y:S01]  /*9e20*/  LDGSTS.E [R29+0x7200], [R30.64], P4 ;  /* 0x072000001e1d7fae */ /* 0x0003e2000a121844 */
[----:B------:R-:W-:Y:S01]  /*9e30*/  IMAD.X R33, R28, 0x1, R192, P6 ;  /* 0x000000011c217824 */ /* 0x000fe200030e06c0 */
[----:B------:R-:W-:Y:S01]  /*9e40*/  SEL R6, R6, RZ, !P0 ;  /* 0x000000ff06067207 */ /* 0x000fe20004000000 */
[----:B------:R-:W-:Y:S01]  /*9e50*/  IMAD.SHL.U32 R37, R37, 0x2, RZ ;  /* 0x0000000225257824 */ /* 0x000fe200078e00ff */
[C---:B------:R-:W-:Y:S01]  /*9e60*/  ISETP.GT.AND P6, PT, R11.reuse, 0x12, PT ;  /* 0x000000120b00780c */ /* 0x040fe20003fc4270 */
[----:B------:R-:W-:Y:S01]  /*9e70*/  IMAD R36, R36, 0x6, RZ ;  /* 0x0000000624247824 */ /* 0x000fe200078e02ff */
[----:B------:R-:W-:Y:S01]  /*9e80*/  ISETP.GT.AND P4, PT, R11, 0xe, PT ;  /* 0x0000000e0b00780c */ /* 0x000fe20003f84270 */
[----:B------:R2:W-:Y:S01]  /*9e90*/  LDGSTS.E [R29+0x7a00], [R32.64], P5 ;  /* 0x07a00000201d7fae */ /* 0x0005e2000a921844 */
[----:B------:R-:W-:-:S02]  /*9ea0*/  ISETP.NE.U32.AND P1, PT, R6, RZ, PT ;  /* 0x000000ff0600720c */ /* 0x000fc40003f25070 */
[----:B------:R-:W-:Y:S02]  /*9eb0*/  SEL R6, RZ, 0x4, !P4 ;  /* 0x00000004ff067807 */ /* 0x000fe40006000000 */
[-C--:B-1----:R-:W-:Y:S01]  /*9ec0*/  LEA R30, P4, R37, R27.reuse, 0x2 ;  /* 0x0000001b251e7211 */ /* 0x082fe200078810ff */
[----:B------:R-:W-:Y:S01]  /*9ed0*/  IMAD.MOV.U32 R35, RZ, RZ, c[0x0][0x188] ;  /* 0x00006200ff237624 */ /* 0x000fe200078e00ff */
[----:B--2---:R-:W-:Y:S02]  /*9ee0*/  SEL R33, RZ, 0x4, !P6 ;  /* 0x00000004ff217807 */ /* 0x004fe40007000000 */
[----:B------:R-:W-:Y:S02]  /*9ef0*/  LEA R32, P6, R36, R27, 0x2 ;  /* 0x0000001b24207211 */ /* 0x000fe400078c10ff */
[----:B------:R-:W-:Y:S02]  /*9f00*/  LOP3.LUT R36, R132, 0x40, RZ, 0x3c, !PT ;  /* 0x0000004084247812 */ /* 0x000fe400078e3cff */
[----:B------:R-:W-:Y:S01]  /*9f10*/  SEL R33, R33, RZ, !P0 ;  /* 0x000000ff21217207 */ /* 0x000fe20004000000 */
[----:B------:R-:W-:-:S02]  /*9f20*/  IMAD.X R31, R28, 0x1, R251, P4 ;  /* 0x000000011c1f7824 */ /* 0x000fc400020e06fb */
[----:B------:R-:W-:Y:S01]  /*9f30*/  IMAD R29, R5, 0x8000, R36 ;  /* 0x00008000051d7824 */ /* 0x000fe200078e0224 */
[----:B------:R-:W-:Y:S01]  /*9f40*/  ISETP.NE.U32.AND P4, PT, R33, RZ, PT ;  /* 0x000000ff2100720c */ /* 0x000fe20003f85070 */
[----:B------:R-:W-:Y:S02]  /*9f50*/  IMAD.X R33, R28, 0x1, R247, P6 ;  /* 0x000000011c217824 */ /* 0x000fe400030e06f7 */
[----:B------:R-:W-:Y:S01]  /*9f60*/  IMAD R35, R35, 0xa, RZ ;  /* 0x0000000a23237824 */ /* 0x000fe200078e02ff */
[----:B------:R1:W-:Y:S01]  /*9f70*/  LDGSTS.E [R29+0x400], [R30.64], P1 ;  /* 0x004000001e1d7fae */ /* 0x0003e20008921844 */
[----:B------:R-:W-:-:S03]  /*9f80*/  IMAD.MOV.U32 R36, RZ, RZ, c[0x0][0x188] ;  /* 0x00006200ff247624 */ /* 0x000fc600078e00ff */
[----:B------:R2:W-:Y:S01]  /*9f90*/  LDGSTS.E [R29+0xc00], [R32.64], P2 ;  /* 0x00c00000201d7fae */ /* 0x0005e20009121844 */
[----:B------:R-:W-:Y:S01]  /*9fa0*/  ISETP.GT.AND P1, PT, R11, 0x1a, PT ;  /* 0x0000001a0b00780c */ /* 0x000fe20003f24270 */
[----:B------:R-:W-:Y:S01]  /*9fb0*/  IMAD R36, R36, 0xe, RZ ;  /* 0x0000000e24247824 */ /* 0x000fe200078e02ff */
[----:B------:R-:W-:Y:S02]  /*9fc0*/  ISETP.NE.U32.AND P3, PT, R34, RZ, PT ;  /* 0x000000ff2200720c */ /* 0x000fe40003f65070 */
[----:B-1----:R-:W-:Y:S01]  /*9fd0*/  LEA R30, P2, R35, R27, 0x2 ;  /* 0x0000001b231e7211 */ /* 0x002fe200078410ff */
[----:B------:R-:W-:Y:S01]  /*9fe0*/  IMAD.MOV.U32 R35, RZ, RZ, c[0x0][0x188] ;  /* 0x00006200ff237624 */ /* 0x000fe200078e00ff */
[----:B------:R-:W-:Y:S02]  /*9ff0*/  SEL R6, R6, RZ, !P0 ;  /* 0x000000ff06067207 */ /* 0x000fe40004000000 */
[----:B------:R-:W-:Y:S01]  /*a000*/  ISETP.GT.AND P6, PT, R11, 0x16, PT ;  /* 0x000000160b00780c */ /* 0x000fe20003fc4270 */
[----:B------:R-:W-:Y:S01]  /*a010*/  IMAD R35, R35, 0x12, RZ ;  /* 0x0000001223237824 */ /* 0x000fe200078e02ff */
[----:B------:R-:W-:-:S02]  /*a020*/  SEL R31, RZ, 0x4, !P1 ;  /* 0x00000004ff1f7807 */ /* 0x000fc40004800000 */
[----:B------:R-:W-:Y:S02]  /*a030*/  ISETP.NE.U32.AND P5, PT, R6, RZ, PT ;  /* 0x000000ff0600720c */ /* 0x000fe40003fa5070 */
[-C--:B--2---:R-:W-:Y:S01]  /*a040*/  LEA R32, P1, R36, R27.reuse, 0x2 ;  /* 0x0000001b24207211 */ /* 0x084fe200078210ff */
[----:B------:R-:W-:Y:S01]  /*a050*/  IMAD.MOV.U32 R36, RZ, RZ, c[0x0][0x188] ;  /* 0x00006200ff247624 */ /* 0x000fe200078e00ff */
[----:B------:R-:W-:Y:S02]  /*a060*/  SEL R6, RZ, 0x4, !P6 ;  /* 0x00000004ff067807 */ /* 0x000fe40007000000 */
[----:B------:R-:W-:Y:S02]  /*a070*/  LEA R34, P6, R35, R27, 0x2 ;  /* 0x0000001b23227211 */ /* 0x000fe400078c10ff */
[----:B------:R-:W-:Y:S01]  /*a080*/  SEL R35, R31, RZ, !P0 ;  /* 0x000000ff1f237207 */ /* 0x000fe20004000000 */
[----:B------:R-:W-:Y:S02]  /*a090*/  IMAD.X R31, R28, 0x1, R243, P2 ;  /* 0x000000011c1f7824 */ /* 0x000fe400010e06f3 */
[----:B------:R-:W-:Y:S01]  /*a0a0*/  IMAD R36, R36, 0x16, RZ ;  /* 0x0000001624247824 */ /* 0x000fe200078e02ff */
[----:B------:R-:W-:Y:S01]  /*a0b0*/  SEL R6, R6, RZ, !P0 ;  /* 0x000000ff06067207 */ /* 0x000fe20004000000 */
[C---:B------:R-:W-:Y:S01]  /*a0c0*/  IMAD.X R33, R28.reuse, 0x1, R239, P1 ;  /* 0x000000011c217824 */ /* 0x040fe200008e06ef */
[----:B------:R-:W-:Y:S01]  /*a0d0*/  ISETP.NE.U32.AND P1, PT, R35, RZ, PT ;  /* 0x000000ff2300720c */ /* 0x000fe20003f25070 */
[----:B------:R-:W-:Y:S01]  /*a0e0*/  IMAD.X R35, R28, 0x1, R235, P6 ;  /* 0x000000011c237824 */ /* 0x000fe200030e06eb */
[----:B------:R1:W-:Y:S01]  /*a0f0*/  LDGSTS.E [R29+0x1400], [R30.64], P3 ;  /* 0x014000001e1d7fae */ /* 0x0003e20009921844 */
[----:B------:R-:W-:-:S02]  /*a100*/  ISETP.GT.AND P6, PT, R11, 0x26, PT ;  /* 0x000000260b00780c */ /* 0x000fc40003fc4270 */
[----:B------:R-:W-:Y:S01]  /*a110*/  ISETP.NE.U32.AND P2, PT, R6, RZ, PT ;  /* 0x000000ff0600720c */ /* 0x000fe20003f45070 */
[----:B------:R2:W-:Y:S01]  /*a120*/  LDGSTS.E [R29+0x1c00], [R32.64], P5 ;  /* 0x01c00000201d7fae */ /* 0x0005e2000a921844 */
[----:B-1----:R-:W-:Y:S01]  /*a130*/  LEA R30, P3, R36, R27, 0x2 ;  /* 0x0000001b241e7211 */ /* 0x002fe200078610ff */
[----:B------:R-:W-:Y:S01]  /*a140*/  IMAD.MOV.U32 R36, RZ, RZ, c[0x0][0x188] ;  /* 0x00006200ff247624 */ /* 0x000fe200078e00ff */
[----:B------:R-:W-:Y:S01]  /*a150*/  SEL R31, RZ, 0x4, !P6 ;  /* 0x00000004ff1f7807 */ /* 0x000fe20007000000 */
[----:B------:R1:W-:Y:S01]  /*a160*/  LDGSTS.E [R29+0x2400], [R34.64], P4 ;  /* 0x02400000221d7fae */ /* 0x0003e2000a121844 */
[C---:B------:R-:W-:Y:S01]  /*a170*/  ISETP.GT.AND P4, PT, R11.reuse, 0x1e, PT ;  /* 0x0000001e0b00780c */ /* 0x040fe20003f84270 */
[----:B------:R-:W-:Y:S01]  /*a180*/  IMAD R36, R36, 0x1a, RZ ;  /* 0x0000001a24247824 */ /* 0x000fe200078e02ff */
[----:B------:R-:W-:Y:S02]  /*a190*/  ISETP.GT.AND P5, PT, R11, 0x22, PT ;  /* 0x000000220b00780c */ /* 0x000fe40003fa4270 */
[----:B------:R-:W-:-:S02]  /*a1a0*/  SEL R6, RZ, 0x4, !P4 ;  /* 0x00000004ff067807 */ /* 0x000fc40006000000 */
[----:B--2---:R-:W-:Y:S01]  /*a1b0*/  LEA R32, P6, R36, R27, 0x2 ;  /* 0x0000001b24207211 */ /* 0x004fe200078c10ff */
[----:B------:R-:W-:Y:S01]  /*a1c0*/  IMAD.MOV.U32 R36, RZ, RZ, c[0x0][0x188] ;  /* 0x00006200ff247624 */ /* 0x000fe200078e00ff */
[----:B-1----:R-:W-:Y:S01]  /*a1d0*/  SEL R34, R31, RZ, !P0 ;  /* 0x000000ff1f227207 */ /* 0x002fe20004000000 */
[----:B------:R-:W-:Y:S01]  /*a1e0*/  IMAD.X R31, R28, 0x1, R231, P3 ;  /* 0x000000011c1f7824 */ /* 0x000fe200018e06e7 */
[----:B------:R-:W-:Y:S01]  /*a1f0*/  SEL R33, RZ, 0x4, !P5 ;  /* 0x00000004ff217807 */ /* 0x000fe20006800000 */
[----:B------:R-:W-:Y:S01]  /*a200*/  IMAD R36, R36, 0x1e, RZ ;  /* 0x0000001e24247824 */ /* 0x000fe200078e02ff */
[----:B------:R-:W-:Y:S02]  /*a210*/  SEL R6, R6, RZ, !P0 ;  /* 0x000000ff06067207 */ /* 0x000fe40004000000 */
[----:B------:R1:W-:Y:S01]  /*a220*/  LDGSTS.E [R29+0x2c00], [R30.64], P2 ;  /* 0x02c000001e1d7fae */ /* 0x0003e20009121844 */
[----:B------:R-:W-:Y:S02]  /*a230*/  ISETP.GT.AND P2, PT, R11, 0x2a, PT ;  /* 0x0000002a0b00780c */ /* 0x000fe40003f44270 */
[----:B------:R-:W-:Y:S01]  /*a240*/  SEL R33, R33, RZ, !P0 ;  /* 0x000000ff21217207 */ /* 0x000fe20004000000 */
[----:B------:R-:W-:Y:S01]  /*a250*/  IMAD.MOV.U32 R37, RZ, RZ, c[0x0][0x188] ;  /* 0x00006200ff257624 */ /* 0x000fe200078e00ff */
[----:B------:R-:W-:-:S02]  /*a260*/  ISETP.NE.U32.AND P5, PT, R6, RZ, PT ;  /* 0x000000ff0600720c */ /* 0x000fc40003fa5070 */
        /* <DEDUP_REMOVED lines=11> */
[----:B------:R-:W-:-:S02]  /*a320*/  LEA R34, P6, R36, R27, 0x2 ;  /* 0x0000001b24227211 */ /* 0x000fc400078c10ff */
[----:B------:R-:W-:Y:S01]  /*a330*/  SEL R35, R31, RZ, !P0 ;  /* 0x000000ff1f237207 */ /* 0x000fe20004000000 */
[----:B------:R-:W-:Y:S01]  /*a340*/  IMAD.MOV.U32 R36, RZ, RZ, c[0x0][0x188] ;  /* 0x00006200ff247624 */ /* 0x000fe200078e00ff */
[----:B-1----:R-:W-:Y:S01]  /*a350*/  LEA R32, P1, R37, R27, 0x2 ;  /* 0x0000001b25207211 */ /* 0x002fe200078210ff */
[----:B------:R-:W-:-:S04]  /*a360*/  IMAD.X R31, R28, 0x1, R223, P2 ;  /* 0x000000011c1f7824 */ /* 0x000fc800010e06df */
[C---:B------:R-:W-:Y:S01]  /*a370*/  IMAD.X R33, R28.reuse, 0x1, R219, P1 ;  /* 0x000000011c217824 */ /* 0x040fe200008e06db */
[----:B------:R-:W-:Y:S01]  /*a380*/  ISETP.NE.U32.AND P1, PT, R35, RZ, PT ;  /* 0x000000ff2300720c */ /* 0x000fe20003f25070 */
[----:B------:R-:W-:Y:S01]  /*a390*/  IMAD.X R35, R28, 0x1, R215, P6 ;  /* 0x000000011c237824 */ /* 0x000fe200030e06d7 */
[----:B------:R-:W-:Y:S01]  /*a3a0*/  SEL R6, R6, RZ, !P0 ;  /* 0x000000ff06067207 */ /* 0x000fe20004000000 */
[----:B------:R-:W-:Y:S01]  /*a3b0*/  IMAD R36, R36, 0x2a, RZ ;  /* 0x0000002a24247824 */ /* 0x000fe200078e02ff */
[----:B------:R1:W-:Y:S01]  /*a3c0*/  LDGSTS.E [R29+0x3c00], [R30.64], P5 ;  /* 0x03c000001e1d7fae */ /* 0x0003e2000a921844 */
[----:B------:R-:W-:-:S03]  /*a3d0*/  ISETP.GT.AND P6, PT, R11, 0x3a, PT ;  /* 0x0000003a0b00780c */ /* 0x000fc60003fc4270 */
[----:B------:R2:W-:Y:S01]  /*a3e0*/  LDGSTS.E [R29+0x4400], [R32.64], P4 ;  /* 0x04400000201d7fae */ /* 0x0005e2000a121844 */
[----:B------:R-:W-:-:S03]  /*a3f0*/  ISETP.NE.U32.AND P2, PT, R6, RZ, PT ;  /* 0x000000ff0600720c */ /* 0x000fc60003f45070 */
[----:B------:R3:W-:Y:S01]  /*a400*/  LDGSTS.E [R29+0x4c00], [R34.64], P3 ;  /* 0x04c00000221d7fae */ /* 0x0007e20009921844 */
[----:B-1----:R-:W-:Y:S01]  /*a410*/  LEA R30, P3, R36, R27, 0x2 ;  /* 0x0000001b241e7211 */ /* 0x002fe200078610ff */
[----:B------:R-:W-:Y:S01]  /*a420*/  IMAD.MOV.U32 R36, RZ, RZ, c[0x0][0x188] ;  /* 0x00006200ff247624 */ /* 0x000fe200078e00ff */
[----:B------:R-:W-:Y:S02]  /*a430*/  SEL R31, RZ, 0x4, !P6 ;  /* 0x00000004ff1f7807 */ /* 0x000fe40007000000 */
[C---:B------:R-:W-:Y:S01]  /*a440*/  ISETP.GT.AND P4, PT, R11.reuse, 0x32, PT ;  /* 0x000000320b00780c */ /* 0x040fe20003f84270 */
[----:B------:R-:W-:Y:S01]  /*a450*/  IMAD R36, R36, 0x2e, RZ ;  /* 0x0000002e24247824 */ /* 0x000fe200078e02ff */
[----:B------:R-:W-:Y:S02]  /*a460*/  ISETP.GT.AND P5, PT, R11, 0x36, PT ;  /* 0x000000360b00780c */ /* 0x000fe40003fa4270 */
[----:B---3--:R-:W-:Y:S01]  /*a470*/  SEL R34, R31, RZ, !P0 ;  /* 0x000000ff1f227207 */ /* 0x008fe20004000000 */
[----:B------:R-:W-:Y:S01]  /*a480*/  IMAD.X R31, R28, 0x1, R211, P3 ;  /* 0x000000011c1f7824 */ /* 0x000fe200018e06d3 */
[----:B------:R-:W-:-:S02]  /*a490*/  SEL R6, RZ, 0x4, !P4 ;  /* 0x00000004ff067807 */ /* 0x000fc40006000000 */
[----:B--2---:R-:W-:Y:S01]  /*a4a0*/  LEA R32, P6, R36, R27, 0x2 ;  /* 0x0000001b24207211 */ /* 0x004fe200078c10ff */
[----:B------:R-:W-:Y:S01]  /*a4b0*/  IMAD.MOV.U32 R36, RZ, RZ, c[0x0][0x188] ;  /* 0x00006200ff247624 */ /* 0x000fe200078e00ff */
[----:B------:R-:W-:Y:S01]  /*a4c0*/  SEL R33, RZ, 0x4, !P5 ;  /* 0x00000004ff217807 */ /* 0x000fe20006800000 */
[----:B------:R1:W-:Y:S01]  /*a4d0*/  LDGSTS.E [R29+0x5400], [R30.64], P2 ;  /* 0x054000001e1d7fae */ /* 0x0003e20009121844 */
[----:B------:R-:W-:Y:S01]  /*a4e0*/  SEL R6, R6, RZ, !P0 ;  /* 0x000000ff06067207 */ /* 0x000fe20004000000 */
[----:B------:R-:W-:Y:S01]  /*a4f0*/  IMAD R36, R36, 0x32, RZ ;  /* 0x0000003224247824 */ /* 0x000fe200078e02ff */
        /* <DEDUP_REMOVED lines=32> */
[----:B------:R-:W-:-:S03]  /*a700*/  SEL R31, RZ, 0x4, !P6 ;  /* 0x00000004ff1f7807 */ /* 0x000fc60007000000 */
[----:B------:R-:W-:Y:S01]  /*a710*/  IMAD R36, R36, 0x3, RZ ;  /* 0x0000000324247824 */ /* 0x000fe200078e02ff */
[----:B------:R-:W-:Y:S02]  /*a720*/  ISETP.GT.AND P5, PT, R11, 0xb, PT ;  /* 0x0000000b0b00780c */ /* 0x000fe40003fa4270 */
[----:B---3--:R-:W-:Y:S01]  /*a730*/  SEL R34, R31, RZ, !P0 ;  /* 0x000000ff1f227207 */ /* 0x008fe20004000000 */
[----:B------:R-:W-:Y:S01]  /*a740*/  IMAD.X R31, R28, 0x1, R191, P3 ;  /* 0x000000011c1f7824 */ /* 0x000fe200018e06bf */
[C---:B------:R-:W-:Y:S02]  /*a750*/  ISETP.GT.AND P4, PT, R11.reuse, 0x7, PT ;  /* 0x000000070b00780c */ /* 0x040fe40003f84270 */
[----:B--2---:R-:W-:Y:S01]  /*a760*/  LEA R32, P6, R36, R27, 0x2 ;  /* 0x0000001b24207211 */ /* 0x004fe200078c10ff */
[----:B------:R-:W-:Y:S01]  /*a770*/  IMAD.MOV.U32 R36, RZ, RZ, c[0x0][0x188] ;  /* 0x00006200ff247624 */ /* 0x000fe200078e00ff */
[----:B------:R-:W-:Y:S01]  /*a780*/  SEL R33, RZ, 0x4, !P5 ;  /* 0x00000004ff217807 */ /* 0x000fe20006800000 */
[----:B------:R1:W-:Y:S01]  /*a790*/  LDGSTS.E [R29+0x7c00], [R30.64], P2 ;  /* 0x07c000001e1d7fae */ /* 0x0003e20009121844 */
[----:B------:R-:W-:Y:S01]  /*a7a0*/  SEL R6, RZ, 0x4, !P4 ;  /* 0x00000004ff067807 */ /* 0x000fe20006000000 */
[----:B------:R-:W-:Y:S01]  /*a7b0*/  IMAD R36, R36, 0x7, RZ ;  /* 0x0000000724247824 */ /* 0x000fe200078e02ff */
[----:B------:R-:W-:-:S02]  /*a7c0*/  ISETP.GT.AND P2, PT, R11, 0x13, PT ;  /* 0x000000130b00780c */ /* 0x000fc40003f44270 */
[----:B------:R-:W-:Y:S02]  /*a7d0*/  SEL R33, R33, RZ, !P0 ;  /* 0x000000ff21217207 */ /* 0x000fe40004000000 */
[----:B------:R-:W-:Y:S01]  /*a7e0*/  SEL R6, R6, RZ, !P0 ;  /* 0x000000ff06067207 */ /* 0x000fe20004000000 */
[----:B------:R-:W-:Y:S01]  /*a7f0*/  IMAD.MOV.U32 R37, RZ, RZ, c[0x0][0x188] ;  /* 0x00006200ff257624 */ /* 0x000fe200078e00ff */
[----:B------:R-:W-:Y:S01]  /*a800*/  ISETP.NE.U32.AND P4, PT, R33, RZ, PT ;  /* 0x000000ff2100720c */ /* 0x000fe20003f85070 */
[----:B------:R-:W-:Y:S01]  /*a810*/  IMAD.X R33, R28, 0x1, R250, P6 ;  /* 0x000000011c217824 */ /* 0x000fe200030e06fa */
[----:B-1----:R-:W-:Y:S02]  /*a820*/  SEL R29, RZ, 0x4, !P2 ;  /* 0x00000004ff1d7807 */ /* 0x002fe40005000000 */
[----:B------:R-:W-:Y:S01]  /*a830*/  LEA R30, P2, R36, R27, 0x2 ;  /* 0x0000001b241e7211 */ /* 0x000fe200078410ff */
[----:B------:R-:W-:Y:S01]  /*a840*/  IMAD.MOV.U32 R36, RZ, RZ, c[0x0][0x188] ;  /* 0x00006200ff247624 */ /* 0x000fe200078e00ff */
[----:B------:R-:W-:Y:S01]  /*a850*/  ISETP.NE.U32.AND P5, PT, R6, RZ, PT ;  /* 0x000000ff0600720c */ /* 0x000fe20003fa5070 */
[----:B------:R-:W-:Y:S01]  /*a860*/  IMAD R6, R5, 0x8000, R188 ;  /* 0x0000800005067824 */ /* 0x000fe200078e02bc */
[----:B------:R-:W-:Y:S01]  /*a870*/  ISETP.GT.AND P6, PT, R11, 0x17, PT ;  /* 0x000000170b00780c */ /* 0x000fe20003fc4270 */
[----:B------:R-:W-:-:S02]  /*a880*/  IMAD R37, R37, 0xb, RZ ;  /* 0x0000000b25257824 */ /* 0x000fc400078e02ff */
[----:B------:R-:W-:Y:S01]  /*a890*/  IMAD R36, R36, 0xf, RZ ;  /* 0x0000000f24247824 */ /* 0x000fe200078e02ff */
[----:B------:R-:W-:Y:S01]  /*a8a0*/  SEL R31, RZ, 0x4, !P6 ;  /* 0x00000004ff1f7807 */ /* 0x000fe20007000000 */
[----:B------:R1:W-:Y:S01]  /*a8b0*/  LDGSTS.E [R6+0x600], [R32.64], P1 ;  /* 0x0060000020067fae */ /* 0x0003e20008921844 */
[----:B------:R-:W-:Y:S02]  /*a8c0*/  ISETP.NE.U32.AND P3, PT, R34, RZ, PT ;  /* 0x000000ff2200720c */ /* 0x000fe40003f65070 */
[-C--:B------:R-:W-:Y:S02]  /*a8d0*/  LEA R34, P6, R36, R27.reuse, 0x2 ;  /* 0x0000001b24227211 */ /* 0x080fe400078c10ff */
        /* <DEDUP_REMOVED lines=44> */
[----:B------:R-:W-:Y:S01]  /*aba0*/  LEA R34, P1, R36, R27, 0x2 ;  /* 0x0000001b24227211 */ /* 0x000fe200078210ff */
[----:B------:R-:W2:Y:S01]  /*abb0*/  S2R R135, SR_TID.X ;  /* 0x0000000000877919 */ /* 0x000ea20000002100 */
        /* <DEDUP_REMOVED lines=8> */
[----:B------:R-:W-:Y:S01]  /*ac40*/  IMAD.X R35, R28, 0x1, R218, P1 ;  /* 0x000000011c237824 */ /* 0x000fe200008e06da */
[----:B------:R-:W-:Y:S01]  /*ac50*/  ISETP.GT.AND P5, PT, R11, 0x33, PT ;  /* 0x000000330b00780c */ /* 0x000fe20003fa4270 */
[----:B------:R-:W-:Y:S01]  /*ac60*/  IMAD R37, R37, 0x27, RZ ;  /* 0x0000002725257824 */ /* 0x000fe200078e02ff */
[----:B------:R-:W-:Y:S01]  /*ac70*/  ISETP.NE.U32.AND P2, PT, R29, RZ, PT ;  /* 0x000000ff1d00720c */ /* 0x000fe20003f45070 */
[----:B------:R1:W-:Y:S01]  /*ac80*/  LDGSTS.E [R6+0x3e00], [R32.64], P4 ;  /* 0x03e0000020067fae */ /* 0x0003e2000a121844 */
[----:B---3--:R-:W-:Y:S01]  /*ac90*/  SEL R31, RZ, 0x4, !P5 ;  /* 0x00000004ff1f7807 */ /* 0x008fe20006800000 */
[----:B------:R-:W-:Y:S02]  /*aca0*/  IMAD.MOV.U32 R36, RZ, RZ, c[0x0][0x188] ;  /* 0x00006200ff247624 */ /* 0x000fe400078e00ff */
[----:B------:R3:W-:Y:S01]  /*acb0*/  LDGSTS.E [R6+0x4600], [R34.64], P3 ;  /* 0x0460000022067fae */ /* 0x0007e20009921844 */
[----:B------:R-:W-:-:S02]  /*acc0*/  LEA R30, P3, R37, R27, 0x2 ;  /* 0x0000001b251e7211 */ /* 0x000fc400078610ff */
[C---:B------:R-:W-:Y:S01]  /*acd0*/  ISETP.GT.AND P4, PT, R11.reuse, 0x2f, PT ;  /* 0x0000002f0b00780c */ /* 0x040fe20003f84270 */
[----:B------:R-:W-:Y:S01]  /*ace0*/  IMAD R36, R36, 0x2b, RZ ;  /* 0x0000002b24247824 */ /* 0x000fe200078e02ff */
[----:B------:R-:W-:Y:S02]  /*acf0*/  ISETP.GT.AND P1, PT, R11, 0x37, PT ;  /* 0x000000370b00780c */ /* 0x000fe40003f24270 */
[----:B------:R-:W-:Y:S02]  /*ad00*/  SEL R29, RZ, 0x4, !P4 ;  /* 0x00000004ff1d7807 */ /* 0x000fe40006000000 */
[----:B---3--:R-:W-:Y:S01]  /*ad10*/  SEL R34, R31, RZ, !P0 ;  /* 0x000000ff1f227207 */ /* 0x008fe20004000000 */
[----:B------:R-:W-:Y:S01]  /*ad20*/  IMAD.X R31, R28, 0x1, R214, P3 ;  /* 0x000000011c1f7824 */ /* 0x000fe200018e06d6 */
[----:B-1----:R-:W-:Y:S02]  /*ad30*/  LEA R32, P4, R36, R27, 0x2 ;  /* 0x0000001b24207211 */ /* 0x002fe400078810ff */
[----:B------:R-:W-:-:S02]  /*ad40*/  SEL R33, RZ, 0x4, !P1 ;  /* 0x00000004ff217807 */ /* 0x000fc40004800000 */
[----:B------:R-:W-:Y:S01]  /*ad50*/  SEL R29, R29, RZ, !P0 ;  /* 0x000000ff1d1d7207 */ /* 0x000fe20004000000 */
[----:B------:R1:W-:Y:S01]  /*ad60*/  LDGSTS.E [R6+0x4e00], [R30.64], P2 ;  /* 0x04e000001e067fae */ /* 0x0003e20009121844 */
[----:B------:R-:W-:Y:S02]  /*ad70*/  ISETP.GT.AND P2, PT, R11, 0x3b, PT ;  /* 0x0000003b0b00780c */ /* 0x000fe40003f44270 */
[----:B--2---:R-:W-:Y:S02]  /*ad80*/  LOP3.LUT R36, R135, 0x3f, RZ, 0xc0, !PT ;  /* 0x0000003f87247812 */ /* 0x004fe400078ec0ff */
[----:B------:R-:W-:Y:S01]  /*ad90*/  SEL R35, R33, RZ, !P0 ;  /* 0x000000ff21237207 */ /* 0x000fe20004000000 */
[----:B------:R-:W-:Y:S01]  /*ada0*/  IMAD.X R33, R28, 0x1, R210, P4 ;  /* 0x000000011c217824 */ /* 0x000fe200020e06d2 */
[----:B------:R-:W-:Y:S02]  /*adb0*/  ISETP.NE.U32.AND P1, PT, R29, RZ, PT ;  /* 0x000000ff1d00720c */ /* 0x000fe40003f25070 */
[----:B------:R-:W-:-:S02]  /*adc0*/  SEL R29, RZ, 0x4, !P2 ;  /* 0x00000004ff1d7807 */ /* 0x000fc40005000000 */
[----:B------:R-:W-:Y:S01]  /*add0*/  ISETP.GE.AND P2, PT, R36, R11, PT ;  /* 0x0000000b2400720c */ /* 0x000fe20003f46270 */
[----:B------:R-:W-:Y:S01]  /*ade0*/  IMAD.MOV.U32 R36, RZ, RZ, c[0x0][0x188] ;  /* 0x00006200ff247624 */ /* 0x000fe200078e00ff */
[----:B------:R2:W-:Y:S01]  /*adf0*/  LDGSTS.E [R6+0x5600], [R32.64], P6 ;  /* 0x0560000020067fae */ /* 0x0005e2000b121844 */
[----:B------:R-:W-:Y:S01]  /*ae00*/  IMAD.MOV.U32 R37, RZ, RZ, c[0x0][0x188] ;  /* 0x00006200ff257624 */ /* 0x000fe200078e00ff */
[----:B------:R-:W-:Y:S01]  /*ae10*/  ISETP.GT.AND P6, PT, R11, 0x3f, PT ;  /* 0x0000003f0b00780c */ /* 0x000fe20003fc4270 */
[----:B------:R-:W-:Y:S01]  /*ae20*/  IMAD R36, R36, 0x33, RZ ;  /* 0x0000003324247824 */ /* 0x000fe200078e02ff */
[----:B------:R-:W-:Y:S01]  /*ae30*/  ISETP.NE.U32.AND P3, PT, R34, RZ, PT ;  /* 0x000000ff2200720c */ /* 0x000fe20003f65070 */
[----:B------:R-:W-:Y:S01]  /*ae40*/  IMAD R37, R37, 0x2f, RZ ;  /* 0x0000002f25257824 */ /* 0x000fe200078e02ff */
[----:B------:R-:W-:Y:S02]  /*ae50*/  SEL R34, RZ, 0x4, !P6 ;  /* 0x00000004ff227807 */ /* 0x000fe40007000000 */
[----:B------:R-:W-:-:S02]  /*ae60*/  ISETP.NE.U32.AND P4, PT, R35, RZ, PT ;  /* 0x000000ff2300720c */ /* 0x000fc40003f85070 */
[-C--:B--2---:R-:W-:Y:S01]  /*ae70*/  LEA R32, P6, R36, R27.reuse, 0x2 ;  /* 0x0000001b24207211 */ /* 0x084fe200078c10ff */
[----:B------:R-:W-:Y:S01]  /*ae80*/  IMAD.MOV.U32 R36, RZ, RZ, c[0x0][0x188] ;  /* 0x00006200ff247624 */ /* 0x000fe200078e00ff */
[----:B-1----:R-:W-:Y:S02]  /*ae90*/  LEA R30, P5, R37, R27, 0x2 ;  /* 0x0000001b251e7211 */ /* 0x002fe400078a10ff */
[----:B------:R-:W-:Y:S01]  /*aea0*/  SEL R34, R34, RZ, !P0 ;  /* 0x000000ff22227207 */ /* 0x000fe20004000000 */
[----:B------:R-:W-:Y:S01]  /*aeb0*/  IMAD R36, R36, 0x37, RZ ;  /* 0x0000003724247824 */ /* 0x000fe200078e02ff */
[----:B------:R-:W-:Y:S01]  /*aec0*/  SEL R35, RZ, 0x4, P2 ;  /* 0x00000004ff237807 */ /* 0x000fe20001000000 */
[----:B------:R-:W-:Y:S01]  /*aed0*/  IMAD.MOV.U32 R37, RZ, RZ, c[0x0][0x188] ;  /* 0x00006200ff257624 */ /* 0x000fe200078e00ff */
[----:B------:R-:W-:Y:S01]  /*aee0*/  SEL R29, R29, RZ, !P0 ;  /* 0x000000ff1d1d7207 */ /* 0x000fe20004000000 */
[----:B------:R-:W-:Y:S01]  /*aef0*/  IMAD.X R31, R28, 0x1, R206, P5 ;  /* 0x000000011c1f7824 */ /* 0x000fe200028e06ce */
[----:B------:R-:W-:-:S02]  /*af00*/  ISETP.NE.U32.AND P2, PT, R34, RZ, PT ;  /* 0x000000ff2200720c */ /* 0x000fc40003f45070 */
[----:B------:R-:W-:Y:S01]  /*af10*/  SEL R35, R35, RZ, !P0 ;  /* 0x000000ff23237207 */ /* 0x000fe20004000000 */
[----:B------:R-:W-:Y:S01]  /*af20*/  IMAD R37, R37, 0x3b, RZ ;  /* 0x0000003b25257824 */ /* 0x000fe200078e02ff */
[-C--:B------:R-:W-:Y:S01]  /*af30*/  LEA R34, P0, R36, R27.reuse, 0x2 ;  /* 0x0000001b24227211 */ /* 0x080fe200078010ff */
[----:B------:R-:W-:Y:S01]  /*af40*/  IMAD.MOV.U32 R36, RZ, RZ, c[0x0][0x188] ;  /* 0x00006200ff247624 */ /* 0x000fe200078e00ff */
[----:B------:R-:W-:Y:S01]  /*af50*/  ISETP.NE.U32.AND P5, PT, R29, RZ, PT ;  /* 0x000000ff1d00720c */ /* 0x000fe20003fa5070 */
[----:B------:R-:W-:Y:S01]  /*af60*/  IMAD.X R33, R28, 0x1, R202, P6 ;  /* 0x000000011c217824 */ /* 0x000fe200030e06ca */
[----:B------:R1:W-:Y:S01]  /*af70*/  LDGSTS.E [R6+0x5e00], [R30.64], P1 ;  /* 0x05e000001e067fae */ /* 0x0003e20008921844 */
[----:B------:R-:W-:Y:S01]  /*af80*/  ISETP.NE.U32.AND P1, PT, R35, RZ, PT ;  /* 0x000000ff2300720c */ /* 0x000fe20003f25070 */
[----:B------:R-:W-:Y:S02]  /*af90*/  IMAD R36, R36, 0x3f, RZ ;  /* 0x0000003f24247824 */ /* 0x000fe400078e02ff */
[----:B------:R-:W-:Y:S01]  /*afa0*/  IMAD.X R35, R28, 0x1, R198, P0 ;  /* 0x000000011c237824 */ /* 0x000fe200000e06c6 */
[----:B------:R2:W-:Y:S04]  /*afb0*/  LDGSTS.E [R6+0x6600], [R32.64], P3 ;  /* 0x0660000020067fae */ /* 0x0005e80009921844 */
[----:B------:R3:W-:Y:S01]  /*afc0*/  LDGSTS.E [R6+0x6e00], [R34.64], P4 ;  /* 0x06e0000022067fae */ /* 0x0007e2000a121844 */
[----:B-1----:R-:W-:-:S02]  /*afd0*/  LEA R30, P6, R37, R27, 0x2 ;  /* 0x0000001b251e7211 */ /* 0x002fc400078c10ff */
[----:B--2---:R-:W-:-:S03]  /*afe0*/  LEA R32, P0, R36, R27, 0x2 ;  /* 0x0000001b24207211 */ /* 0x004fc600078010ff */
[----:B------:R-:W-:Y:S01]  /*aff0*/  IMAD.X R31, R28, 0x1, R194, P6 ;  /* 0x000000011c1f7824 */ /* 0x000fe200030e06c2 */
[----:B---3--:R-:W-:Y:S01]  /*b000*/  IADD3 R34, P3, R2, R184, RZ ;  /* 0x000000b802227210 */ /* 0x008fe20007f7e0ff */
[----:B------:R-:W-:-:S03]  /*b010*/  IMAD.X R33, R28, 0x1, R189, P0 ;  /* 0x000000011c217824 */ /* 0x000fc600000e06bd */
[----:B------:R1:W-:Y:S01]  /*b020*/  LDGSTS.E [R6+0x7600], [R30.64], P5 ;  /* 0x076000001e067fae */ /* 0x0003e2000a921844 */
[----:B------:R-:W-:Y:S02]  /*b030*/  IMAD R29, R5, 0x4000, R3 ;  /* 0x00004000051d7824 */ /* 0x000fe400078e0203 */
[----:B------:R-:W-:Y:S01]  /*b040*/  IMAD.X R35, R183, 0x1, R8, P3 ;  /* 0x00000001b7237824 */ /* 0x000fe200018e0608 */
[----:B------:R2:W-:Y:S04]  /*b050*/  LDGSTS.E [R6+0x7e00], [R32.64], P2 ;  /* 0x07e0000020067fae */ /* 0x0005e80009121844 */
[----:B------:R-:W0:Y:S01]  /*b060*/  LDGDEPBAR ;  /* 0x00000000000079af */ /* 0x000e220000000000 */
[----:B-1----:R-:W-:-:S03]  /*b070*/  IADD3 R30, P0, R2, R176, RZ ;  /* 0x000000b0021e7210 */ /* 0x002fc60007f1e0ff */
[----:B------:R1:W-:Y:S01]  /*b080*/  LDGSTS.E [R29+0x10000], [R34.64], P1 ;  /* 0x10000000221d7fae */ /* 0x0003e20008921844 */
[----:B--2---:R-:W-:Y:S01]  /*b090*/  IADD3 R32, P2, R2, R168, RZ ;  /* 0x000000a802207210 */ /* 0x004fe20007f5e0ff */
[----:B------:R-:W-:-:S04]  /*b0a0*/  IMAD.X R31, R175, 0x1, R8, P0 ;  /* 0x00000001af1f7824 */ /* 0x000fc800000e0608 */
[----:B------:R-:W-:Y:S01]  /*b0b0*/  IMAD.X R33, R167, 0x1, R8, P2 ;  /* 0x00000001a7217824 */ /* 0x000fe200010e0608 */
[----:B------:R2:W-:Y:S01]  /*b0c0*/  LDGSTS.E [R29+0x10800], [R30.64], P1 ;  /* 0x108000001e1d7fae */ /* 0x0005e20008921844 */
[----:B-1----:R-:W-:-:S03]  /*b0d0*/  IADD3 R34, P0, R2, R160, RZ ;  /* 0x000000a002227210 */ /* 0x002fc60007f1e0ff */
[----:B------:R1:W-:Y:S02]  /*b0e0*/  LDGSTS.E [R29+0x11000], [R32.64], P1 ;  /* 0x11000000201d7fae */ /* 0x0003e40008921844 */
[----:B------:R-:W-:Y:S01]  /*b0f0*/  IMAD.X R35, R159, 0x1, R8, P0 ;  /* 0x000000019f237824 */ /* 0x000fe200000e0608 */
[----:B--2---:R-:W-:-:S04]  /*b100*/  IADD3 R30, P2, R2, R152, RZ ;  /* 0x00000098021e7210 */ /* 0x004fc80007f5e0ff */
[----:B------:R2:W-:Y:S01]  /*b110*/  LDGSTS.E [R29+0x11800], [R34.64], P1 ;  /* 0x11800000221d7fae */ /* 0x0005e20008921844 */
[----:B-1----:R-:W-:Y:S01]  /*b120*/  IADD3 R32, P0, R2, R144, RZ ;  /* 0x0000009002207210 */ /* 0x002fe20007f1e0ff */
[----:B------:R-:W-:-:S04]  /*b130*/  IMAD.X R31, R151, 0x1, R8, P2 ;  /* 0x00000001971f7824 */ /* 0x000fc800010e0608 */
[----:B------:R-:W-:Y:S01]  /*b140*/  IMAD.X R33, R143, 0x1, R8, P0 ;  /* 0x000000018f217824 */ /* 0x000fe200000e0608 */
[----:B------:R1:W-:Y:S01]  /*b150*/  LDGSTS.E [R29+0x12000], [R30.64], P1 ;  /* 0x120000001e1d7fae */ /* 0x0003e20008921844 */
[----:B--2---:R-:W-:-:S03]  /*b160*/  IADD3 R34, P2, R2, R136, RZ ;  /* 0x0000008802227210 */ /* 0x004fc60007f5e0ff */
[----:B------:R2:W-:Y:S02]  /*b170*/  LDGSTS.E [R29+0x12800], [R32.64], P1 ;  /* 0x12800000201d7fae */ /* 0x0005e40008921844 */
[----:B------:R-:W-:Y:S01]  /*b180*/  IMAD.X R35, R26, 0x1, R8, P2 ;  /* 0x000000011a237824 */ /* 0x000fe200010e0608 */
[----:B-1----:R-:W-:-:S04]  /*b190*/  IADD3 R30, P3, R2, R15, RZ ;  /* 0x0000000f021e7210 */ /* 0x002fc80007f7e0ff */
[----:B------:R1:W-:Y:S01]  /*b1a0*/  LDGSTS.E [R29+0x13000], [R34.64], P1 ;  /* 0x13000000221d7fae */ /* 0x0003e20008921844 */
[----:B------:R-:W-:Y:S02]  /*b1b0*/  LOP3.LUT R36, R3, 0x20, RZ, 0x3c, !PT ;  /* 0x0000002003247812 */ /* 0x000fe400078e3cff */
[----:B--2---:R-:W-:Y:S01]  /*b1c0*/  IADD3 R32, P0, R2, R182, RZ ;  /* 0x000000b602207210 */ /* 0x004fe20007f1e0ff */
[----:B------:R-:W-:Y:S02]  /*b1d0*/  IMAD.X R31, R22, 0x1, R8, P3 ;  /* 0x00000001161f7824 */ /* 0x000fe400018e0608 */
[----:B------:R-:W-:Y:S02]  /*b1e0*/  IMAD R6, R5, 0x4000, R36 ;  /* 0x0000400005067824 */ /* 0x000fe400078e0224 */
        /* <DEDUP_REMOVED lines=16> */
[----:B--2---:R-:W-:Y:S01]  /*b2f0*/  IADD3 R32, P0, R2, R18, RZ ;  /* 0x0000001202207210 */ /* 0x004fe20007f1e0ff */
[----:B------:R-:W-:Y:S01]  /*b300*/  IMAD.X R31, R141, 0x1, R8, P2 ;  /* 0x000000018d1f7824 */ /* 0x000fe200010e0608 */
[----:B------:R-:W-:-:S03]  /*b310*/  LOP3.LUT R36, R3, 0x40, RZ, 0x3c, !PT ;  /* 0x0000004003247812 */ /* 0x000fc600078e3cff */
[----:B------:R-:W-:Y:S01]  /*b320*/  IMAD.X R33, R25, 0x1, R8, P0 ;  /* 0x0000000119217824 */ /* 0x000fe200000e0608 */
[----:B------:R2:W-:Y:S01]  /*b330*/  LDGSTS.E [R6+0x12a00], [R30.64], P1 ;  /* 0x12a000001e067fae */ /* 0x0005e20008921844 */
[----:B-1----:R-:W-:-:S03]  /*b340*/  IADD3 R34, P2, R2, R14, RZ ;  /* 0x0000000e02227210 */ /* 0x002fc60007f5e0ff */
[----:B------:R1:W-:Y:S02]  /*b350*/  LDGSTS.E [R6+0x13200], [R32.64], P1 ;  /* 0x1320000020067fae */ /* 0x0003e40008921844 */
[----:B------:R-:W-:Y:S01]  /*b360*/  IMAD.X R35, R21, 0x1, R8, P2 ;  /* 0x0000000115237824 */ /* 0x000fe200010e0608 */
[----:B--2---:R-:W-:Y:S01]  /*b370*/  IADD3 R30, P0, R2, R180, RZ ;  /* 0x000000b4021e7210 */ /* 0x004fe20007f1e0ff */
[----:B------:R-:W-:-:S03]  /*b380*/  IMAD R29, R5, 0x4000, R36 ;  /* 0x00004000051d7824 */ /* 0x000fc600078e0224 */
        /* <DEDUP_REMOVED lines=19> */
[----:B------:R-:W-:Y:S02]  /*b4c0*/  LOP3.LUT R36, R3, 0x60, RZ, 0x3c, !PT ;  /* 0x0000006003247812 */ /* 0x000fe400078e3cff */
[----:B-1----:R-:W-:Y:S01]  /*b4d0*/  IADD3 R32, P2, R2, R13, RZ ;  /* 0x0000000d02207210 */ /* 0x002fe20007f5e0ff */
[----:B------:R-:W-:Y:S02]  /*b4e0*/  IMAD.X R31, R24, 0x1, R8, P0 ;  /* 0x00000001181f7824 */ /* 0x000fe400000e0608 */
[----:B------:R-:W-:Y:S02]  /*b4f0*/  IMAD R6, R5, 0x4000, R36 ;  /* 0x0000400005067824 */ /* 0x000fe400078e0224 */
        /* <DEDUP_REMOVED lines=16> */
[C---:B------:R-:W-:Y:S02]  /*b600*/  IADD3 R36, P3, R2.reuse, R4, RZ ;  /* 0x0000000402247210 */ /* 0x040fe40007f7e0ff */
[C---:B-1----:R-:W-:Y:S01]  /*b610*/  IADD3 R32, P2, R2.reuse, R138, RZ ;  /* 0x0000008a02207210 */ /* 0x042fe20007f5e0ff */
[--C-:B------:R-:W-:Y:S01]  /*b620*/  IMAD.X R31, R145, 0x1, R8.reuse, P0 ;  /* 0x00000001911f7824 */ /* 0x100fe200000e0608 */
[----:B------:R-:W-:Y:S01]  /*b630*/  IADD3 R17, P5, R17, R10, RZ ;  /* 0x0000000a11117210 */ /* 0x000fe20007fbe0ff */
[--C-:B------:R-:W-:Y:S02]  /*b640*/  IMAD.X R37, R19, 0x1, R8.reuse, P3 ;  /* 0x0000000113257824 */ /* 0x100fe400018e0608 */
[--C-:B------:R-:W-:Y:S01]  /*b650*/  IMAD.X R33, R137, 0x1, R8.reuse, P2 ;  /* 0x0000000189217824 */ /* 0x100fe200010e0608 */
[----:B------:R1:W-:Y:S01]  /*b660*/  LDGSTS.E [R6+0x12600], [R30.64], P1 ;  /* 0x126000001e067fae */ /* 0x0003e20008921844 */
[----:B--2---:R-:W-:Y:S01]  /*b670*/  IADD3 R34, P0, R2, R16, RZ ;  /* 0x0000001002227210 */ /* 0x004fe20007f1e0ff */
[--C-:B------:R-:W-:Y:S01]  /*b680*/  IMAD.X R24, R24, 0x1, R9.reuse, P5 ;  /* 0x0000000118187824 */ /* 0x100fe200028e0609 */
[-C--:B------:R-:W-:Y:S01]  /*b690*/  IADD3 R146, P5, R146, R10.reuse, RZ ;  /* 0x0000000a92927210 */ /* 0x080fe20007fbe0ff */
[----:B------:R1:W-:Y:S02]  /*b6a0*/  LDGSTS.E [R6+0x12e00], [R32.64], P1 ;  /* 0x12e0000020067fae */ /* 0x0003e40008921844 */
[----:B------:R-:W-:Y:S01]  /*b6b0*/  IMAD.X R35, R23, 0x1, R8, P0 ;  /* 0x0000000117237824 */ /* 0x000fe200000e0608 */
[-C--:B------:R-:W-:Y:S01]  /*b6c0*/  IADD3 R4, P0, R4, R10.reuse, RZ ;  /* 0x0000000a04047210 */ /* 0x080fe20007f1e0ff */
[----:B------:R-:W-:Y:S01]  /*b6d0*/  IMAD.X R145, R145, 0x1, R9, P5 ;  /* 0x0000000191917824 */ /* 0x000fe200028e0609 */
[----:B------:R-:W-:-:S02]  /*b6e0*/  IADD3 R14, P2, R14, R10, RZ ;  /* 0x0000000a0e0e7210 */ /* 0x000fc40007f5e0ff */
[----:B------:R1:W-:Y:S01]  /*b6f0*/  LDGSTS.E [R6+0x13600], [R34.64], P1 ;  /* 0x1360000022067fae */ /* 0x0003e20008921844 */
[-C--:B------:R-:W-:Y:S02]  /*b700*/  IADD3 R15, P3, R15, R10.reuse, RZ ;  /* 0x0000000a0f0f7210 */ /* 0x080fe40007f7e0ff */
[-C--:B------:R-:W-:Y:S01]  /*b710*/  IADD3 R16, P4, R16, R10.reuse, RZ ;  /* 0x0000000a10107210 */ /* 0x080fe20007f9e0ff */
[----:B------:R1:W-:Y:S01]  /*b720*/  LDGSTS.E [R6+0x13e00], [R36.64], P1 ;  /* 0x13e0000024067fae */ /* 0x0003e20008921844 */
[-C--:B------:R-:W-:Y:S02]  /*b730*/  IADD3 R13, P1, R13, R10.reuse, RZ ;  /* 0x0000000a0d0d7210 */ /* 0x080fe40007f3e0ff */
[-C--:B------:R-:W-:Y:S01]  /*b740*/  IADD3 R160, P5, R160, R10.reuse, RZ ;  /* 0x0000000aa0a07210 */ /* 0x080fe20007fbe0ff */
[--C-:B------:R-:W-:Y:S01]  /*b750*/  IMAD.X R19, R19, 0x1, R9.reuse, P0 ;  /* 0x0000000113137824 */ /* 0x100fe200000e0609 */
        /* <DEDUP_REMOVED lines=9> */
[----:B------:R-:W-:Y:S01]  /*b7f0*/  IMAD.X R159, R159, 0x1, R9, P5 ;  /* 0x000000019f9f7824 */ /* 0x000fe200028e0609 */
[----:B------:R-:W-:-:S02]  /*b800*/  IADD3 R144, P4, R144, R10, RZ ;  /* 0x0000000a90907210 */ /* 0x000fc40007f9e0ff */
[----:B------:R-:W-:Y:S01]  /*b810*/  IADD3 R7, R7, 0x1, RZ ;  /* 0x0000000107077810 */ /* 0x000fe20007ffe0ff */
[----:B------:R-:W-:Y:S01]  /*b820*/  IMAD.MOV.U32 R38, RZ, RZ, c[0x0][0x188] ;  /* 0x00006200ff267624 */ /* 0x000fe200078e00ff */
        /* <DEDUP_REMOVED lines=14> */
[----:B------:R-:W-:Y:S01]  /*b910*/  ISETP.NE.U32.AND P5, PT, R186, R7, PT ;  /* 0x00000007ba00720c */ /* 0x000fe20003fa5070 */
        /* <DEDUP_REMOVED lines=12> */
[----:B------:R-:W-:Y:S01]  /*b9e0*/  IMAD.SHL.U32 R38, R38, 0x40, RZ ;  /* 0x0000004026267824 */ /* 0x000fe200078e00ff */
[-C--:B------:R-:W-:Y:S01]  /*b9f0*/  HMMA.1688.F32.TF32 R92, R120, R86.reuse, R92 ;  /* 0x00000056785c723c */ /* 0x080fe2000008105c */
        /* <DEDUP_REMOVED lines=9> */
[----:B------:R-:W-:Y:S01]  /*ba90*/  IADD3 R184, P3, R184, R10, RZ ;  /* 0x0000000ab8b87210 */ /* 0x000fe20007f7e0ff */
[--C-:B------:R-:W-:Y:S01]  /*baa0*/  IMAD.X R171, R171, 0x1, R9.reuse, P4 ;  /* 0x00000001abab7824 */ /* 0x100fe200020e0609 */
[----:B------:R-:W-:Y:S01]  /*bab0*/  LEA R27, P4, R38, R27, 0x2 ;  /* 0x0000001b261b7211 */ /* 0x000fe200078810ff */
[----:B------:R-:W-:Y:S01]  /*bac0*/  HMMA.1688.F32.TF32 R100, R116, R86, R100 ;  /* 0x000000567464723c */ /* 0x000fe20000081064 */
[----:B------:R-:W0:Y:S01]  /*bad0*/  LDGDEPBAR ;  /* 0x00000000000079af */ /* 0x000e220000000000 */
[----:B------:R-:W-:Y:S01]  /*bae0*/  IADD3 R11, R11, -0x40, RZ ;  /* 0xffffffc00b0b7810 */ /* 0x000fe20007ffe0ff */
[----:B------:R-:W-:-:S02]  /*baf0*/  IMAD.X R175, R175, 0x1, R9, P6 ;  /* 0x00000001afaf7824 */ /* 0x000fc400030e0609 */
[----:B------:R-:W-:-:S03]  /*bb00*/  IMAD.X R177, R177, 0x1, R9, P0 ;  /* 0x00000001b1b17824 */ /* 0x000fc600000e0609 */
[----:B------:R-:W-:Y:S01]  /*bb10*/  HMMA.1688.F32.TF32 R84, R112, R86, R104 ;  /* 0x000000567054723c */ /* 0x000fe20000081068 */
[--C-:B------:R-:W-:Y:S02]  /*bb20*/  IMAD.X R179, R179, 0x1, R9.reuse, P1 ;  /* 0x00000001b3b37824 */ /* 0x100fe400008e0609 */
[--C-:B------:R-:W-:Y:S02]  /*bb30*/  IMAD.X R181, R181, 0x1, R9.reuse, P2 ;  /* 0x00000001b5b57824 */ /* 0x100fe400010e0609 */
[----:B------:R-:W-:Y:S02]  /*bb40*/  IMAD.X R183, R183, 0x1, R9, P3 ;  /* 0x00000001b7b77824 */ /* 0x000fe400018e0609 */
[----:B------:R-:W-:Y:S01]  /*bb50*/  IMAD.X R28, R28, 0x1, R190, P4 ;  /* 0x000000011c1c7824 */ /* 0x000fe200020e06be */
[----:B-1----:R-:W-:Y:S01]  /*bb60*/  @!P5 CALL.REL.NOINC `(.L_x_1) ;  /* 0x000000100000d944 */ /* 0x002fe20003c00000 */
[----:B------:R-:W-:Y:S05]  /*bb70*/  BRA `(.L_x_2) ;  /* 0xffffbde000007947 */ /* 0x000fea000383ffff */
.L_x_1:
[----:B-1----:R-:W2:Y:S01]  /*bb80*/  LDL.LU R29, [R1+0x8] ;  /* 0x00000800011d7983 */ /* 0x002ea20000300800 */
[----:B------:R-:W-:-:S04]  /*bb90*/  DEPBAR.LE SB0, 0x0 ;  /* 0x000080000000791a */ /* 0x000fc80000000000 */
[----:B------:R-:W3:Y:S04]  /*bba0*/  LDL.LU R37, [R1+0x4] ;  /* 0x0000040001257983 */ /* 0x000ee80000300800 */
[----:B------:R-:W1:Y:S01]  /*bbb0*/  S2R R30, SR_TID.X ;  /* 0x00000000001e7919 */ /* 0x000e620000002100 */
[C---:B------:R-:W-:Y:S02]  /*bbc0*/  IADD3 R4, R0.reuse, 0x2, RZ ;  /* 0x0000000200047810 */ /* 0x040fe40007ffe0ff */
[C---:B------:R-:W-:Y:S02]  /*bbd0*/  IADD3 R5, R0.reuse, 0x1, RZ ;  /* 0x0000000100057810 */ /* 0x040fe40007ffe0ff */
[----:B------:R-:W-:Y:S01]  /*bbe0*/  IADD3 R6, R0, 0x3, RZ ;  /* 0x0000000300067810 */ /* 0x000fe20007ffe0ff */
[----:B-1----:R-:W-:-:S02]  /*bbf0*/  IMAD.SHL.U32 R2, R30, 0x200, RZ ;  /* 0x000002001e027824 */ /* 0x002fc400078e00ff */
[----:B------:R-:W-:-:S03]  /*bc00*/  IMAD.SHL.U32 R3, R30, 0x20, RZ ;  /* 0x000000201e037824 */ /* 0x000fc600078e00ff */
[----:B------:R-:W-:-:S04]  /*bc10*/  LOP3.LUT R2, R2, 0x3000, RZ, 0xc0, !PT ;  /* 0x0000300002027812 */ /* 0x000fc800078ec0ff */
[----:B------:R-:W-:Y:S01]  /*bc20*/  LOP3.LUT R3, R2, 0x60, R3, 0xf8, !PT ;  /* 0x0000006002037812 */ /* 0x000fe200078ef803 */
[----:B------:R-:W-:-:S05]  /*bc30*/  IMAD.SHL.U32 R2, R30, 0x4, RZ ;  /* 0x000000041e027824 */ /* 0x000fca00078e00ff */
[----:B------:R-:W-:Y:S01]  /*bc40*/  LOP3.LUT R2, R3, 0x170, R2, 0x78, !PT ;  /* 0x0000017003027812 */ /* 0x000fe200078e7802 */
[----:B------:R-:W-:Y:S02]  /*bc50*/  IMAD.MOV.U32 R7, RZ, RZ, R97 ;  /* 0x000000ffff077224 */ /* 0x000fe400078e0061 */
[----:B------:R-:W-:Y:S02]  /*bc60*/  IMAD.MOV.U32 R10, RZ, RZ, R60 ;  /* 0x000000ffff0a7224 */ /* 0x000fe400078e003c */
[----:B------:R-:W-:Y:S02]  /*bc70*/  IMAD.MOV.U32 R11, RZ, RZ, R61 ;  /* 0x000000ffff0b7224 */ /* 0x000fe400078e003d */
[----:B------:R-:W-:Y:S02]  /*bc80*/  IMAD.MOV.U32 R14, RZ, RZ, R64 ;  /* 0x000000ffff0e7224 */ /* 0x000fe400078e0040 */
[----:B------:R-:W-:Y:S02]  /*bc90*/  IMAD.MOV.U32 R15, RZ, RZ, R65 ;  /* 0x000000ffff0f7224 */ /* 0x000fe400078e0041 */
[----:B------:R-:W-:-:S02]  /*bca0*/  IMAD.MOV.U32 R97, RZ, RZ, R55 ;  /* 0x000000ffff617224 */ /* 0x000fc400078e0037 */
        /* <DEDUP_REMOVED lines=15> */
[----:B------:R-:W-:Y:S01]  /*bda0*/  IMAD.MOV.U32 R101, RZ, RZ, R79 ;  /* 0x000000ffff657224 */ /* 0x000fe200078e004f */
[----:B------:R-:W-:Y:S01]  /*bdb0*/  BAR.SYNC.DEFER_BLOCKING 0x0 ;  /* 0x0000000000007b1d */ /* 0x000fe20000010000 */
[----:B---3--:R-:W-:-:S04]  /*bdc0*/  ISETP.GE.AND P0, PT, R37, c[0x0][0x178], PT ;  /* 0x00005e0025007a0c */ /* 0x008fc80003f06270 */
[----:B------:R-:W-:Y:S01]  /*bdd0*/  ISETP.LT.AND P5, PT, R4, c[0x0][0x17c], !P0 ;  /* 0x00005f0004007a0c */ /* 0x000fe200047a1270 */
[C---:B------:R-:W-:Y:S01]  /*bde0*/  IMAD.SHL.U32 R4, R30.reuse, 0x800, RZ ;  /* 0x000008001e047824 */ /* 0x040fe200078e00ff */
[----:B------:R-:W-:Y:S02]  /*bdf0*/  ISETP.LT.AND P3, PT, R5, c[0x0][0x17c], !P0 ;  /* 0x00005f0005007a0c */ /* 0x000fe40004761270 */
[----:B------:R-:W-:Y:S02]  /*be00*/  LOP3.LUT R30, R30, 0x7f, RZ, 0xc0, !PT ;  /* 0x0000007f1e1e7812 */ /* 0x000fe400078ec0ff */
[----:B------:R-:W-:Y:S02]  /*be10*/  LOP3.LUT R4, R4, 0x3000, RZ, 0xc0, !PT ;  /* 0x0000300004047812 */ /* 0x000fe400078ec0ff */
[----:B------:R-:W-:Y:S01]  /*be20*/  IADD3 R5, R0, 0x4, RZ ;  /* 0x0000000400057810 */ /* 0x000fe20007ffe0ff */
[----:B--2---:R-:W-:Y:S01]  /*be30*/  IMAD.IADD R72, R2, 0x1, R29 ;  /* 0x0000000102487824 */ /* 0x004fe200078e021d */
[----:B------:R-:W-:Y:S01]  /*be40*/  ISETP.LT.AND P1, PT, R6, c[0x0][0x17c], !P0 ;  /* 0x00005f0006007a0c */ /* 0x000fe20004721270 */
[----:B------:R-:W-:Y:S01]  /*be50*/  IMAD R36, R30, 0x10, R4 ;  /* 0x000000101e247824 */ /* 0x000fe200078e0204 */
[----:B------:R-:W-:Y:S01]  /*be60*/  ISETP.LT.AND P4, PT, R5, c[0x0][0x17c], !P0 ;  /* 0x00005f0005007a0c */ /* 0x000fe20004781270 */
[----:B------:R-:W-:-:S02]  /*be70*/  IMAD.MOV.U32 R4, RZ, RZ, R52 ;  /* 0x000000ffff047224 */ /* 0x000fc400078e0034 */
[----:B------:R-:W-:Y:S02]  /*be80*/  IMAD.MOV.U32 R5, RZ, RZ, R53 ;  /* 0x000000ffff057224 */ /* 0x000fe400078e0035 */
[----:B------:R-:W-:Y:S02]  /*be90*/  IMAD.MOV.U32 R6, RZ, RZ, R96 ;  /* 0x000000ffff067224 */ /* 0x000fe400078e0060 */
[----:B------:R-:W-:-:S03]  /*bea0*/  IMAD.MOV.U32 R96, RZ, RZ, R54 ;  /* 0x000000ffff607224 */ /* 0x000fc600078e0036 */
[----:B------:R1:W-:Y:S04]  /*beb0*/  STS.128 [R72], R4 ;  /* 0x0000000448007388 */ /* 0x0003e80000000c00 */
[----:B------:R-:W-:Y:S04]  /*bec0*/  STS.128 [R72+0x80], R96 ;  /* 0x0000806048007388 */ /* 0x000fe80000000c00 */
[----:B------:R-:W-:Y:S01]  /*bed0*/  STS.128 [R72+0x200], R8 ;  /* 0x0002000848007388 */ /* 0x000fe20000000c00 */
[----:B-1----:R-:W-:Y:S02]  /*bee0*/  IMAD.MOV.U32 R6, RZ, RZ, R44 ;  /* 0x000000ffff067224 */ /* 0x002fe400078e002c */
[----:B------:R-:W-:-:S02]  /*bef0*/  IMAD.MOV.U32 R7, RZ, RZ, R45 ;  /* 0x000000ffff077224 */ /* 0x000fc400078e002d */
[----:B------:R-:W-:Y:S02]  /*bf00*/  IMAD.MOV.U32 R4, RZ, RZ, R128 ;  /* 0x000000ffff047224 */ /* 0x000fe400078e0080 */
[----:B------:R-:W-:Y:S02]  /*bf10*/  IMAD.MOV.U32 R5, RZ, RZ, R129 ;  /* 0x000000ffff057224 */ /* 0x000fe400078e0081 */
[----:B------:R-:W-:Y:S02]  /*bf20*/  IMAD.MOV.U32 R44, RZ, RZ, R130 ;  /* 0x000000ffff2c7224 */ /* 0x000fe400078e0082 */
[----:B------:R-:W-:Y:S01]  /*bf30*/  IMAD.MOV.U32 R45, RZ, RZ, R131 ;  /* 0x000000ffff2d7224 */ /* 0x000fe200078e0083 */
[----:B------:R-:W-:Y:S04]  /*bf40*/  STS.128 [R72+0x280], R60 ;  /* 0x0002803c48007388 */ /* 0x000fe80000000c00 */
[----:B------:R-:W-:Y:S04]  /*bf50*/  STS.128 [R72+0x400], R12 ;  /* 0x0004000c48007388 */ /* 0x000fe80000000c00 */
[----:B------:R-:W-:Y:S04]  /*bf60*/  STS.128 [R72+0x480], R64 ;  /* 0x0004804048007388 */ /* 0x000fe80000000c00 */
[----:B------:R-:W-:Y:S04]  /*bf70*/  STS.128 [R72+0x600], R4 ;  /* 0x0006000448007388 */ /* 0x000fe80000000c00 */
[----:B------:R1:W-:Y:S04]  /*bf80*/  STS.128 [R72+0x680], R44 ;  /* 0x0006802c48007388 */ /* 0x0003e80000000c00 */
[----:B------:R-:W-:Y:S01]  /*bf90*/  BAR.SYNC.DEFER_BLOCKING 0x0 ;  /* 0x0000000000007b1d */ /* 0x000fe20000010000 */
[----:B------:R-:W-:-:S02]  /*bfa0*/  LOP3.LUT R42, R36, 0x20, RZ, 0x3c, !PT ;  /* 0x00000020242a7812 */ /* 0x000fc400078e3cff */
[C---:B------:R-:W-:Y:S02]  /*bfb0*/  LOP3.LUT R41, R36.reuse, 0x40, RZ, 0x3c, !PT ;  /* 0x0000004024297812 */ /* 0x040fe400078e3cff */
[----:B------:R-:W-:Y:S01]  /*bfc0*/  LOP3.LUT R40, R36, 0x60, RZ, 0x3c, !PT ;  /* 0x0000006024287812 */ /* 0x000fe200078e3cff */
[----:B------:R-:W2:Y:S04]  /*bfd0*/  LDS.128 R32, [R36] ;  /* 0x0000000024207984 */ /* 0x000ea80000000c00 */
[----:B------:R-:W-:Y:S04]  /*bfe0*/  LDS.128 R16, [R36+0x800] ;  /* 0x0008000024107984 */ /* 0x000fe80000000c00 */
[----:B------:R-:W3:Y:S04]  /*bff0*/  LDS.128 R28, [R42] ;  /* 0x000000002a1c7984 */ /* 0x000ee80000000c00 */
[----:B------:R-:W-:Y:S04]  /*c000*/  LDS.128 R12, [R42+0x800] ;  /* 0x000800002a0c7984 */ /* 0x000fe80000000c00 */
[----:B------:R-:W4:Y:S04]  /*c010*/  LDS.128 R24, [R41] ;  /* 0x0000000029187984 */ /* 0x000f280000000c00 */
[----:B------:R-:W-:Y:S04]  /*c020*/  LDS.128 R8, [R41+0x800] ;  /* 0x0008000029087984 */ /* 0x000fe80000000c00 */
[----:B------:R-:W5:Y:S04]  /*c030*/  LDS.128 R20, [R40] ;  /* 0x0000000028147984 */ /* 0x000f680000000c00 */
[----:B------:R-:W2:Y:S04]  /*c040*/  LDS.128 R4, [R40+0x800] ;  /* 0x0008000028047984 */ /* 0x000ea80000000c00 */
[----:B------:R-:W-:Y:S01]  /*c050*/  BAR.SYNC.DEFER_BLOCKING 0x0 ;  /* 0x0000000000007b1d */ /* 0x000fe20000010000 */
[----:B------:R-:W-:-:S02]  /*c060*/  IMAD.MOV.U32 R54, RZ, RZ, R100 ;  /* 0x000000ffff367224 */ /* 0x000fc400078e0064 */
[----:B-1----:R-:W-:Y:S02]  /*c070*/  IMAD.MOV.U32 R46, RZ, RZ, R108 ;  /* 0x000000ffff2e7224 */ /* 0x002fe400078e006c */
[----:B------:R-:W-:Y:S02]  /*c080*/  IMAD.MOV.U32 R47, RZ, RZ, R109 ;  /* 0x000000ffff2f7224 */ /* 0x000fe400078e006d */
[----:B------:R-:W-:Y:S02]  /*c090*/  IMAD.MOV.U32 R52, RZ, RZ, R76 ;  /* 0x000000ffff347224 */ /* 0x000fe400078e004c */
[----:B------:R-:W-:Y:S02]  /*c0a0*/  IMAD.MOV.U32 R53, RZ, RZ, R77 ;  /* 0x000000ffff357224 */ /* 0x000fe400078e004d */
[----:B------:R-:W-:Y:S02]  /*c0b0*/  IMAD.MOV.U32 R100, RZ, RZ, R78 ;  /* 0x000000ffff647224 */ /* 0x000fe400078e004e */
[----:B------:R-:W-:-:S02]  /*c0c0*/  IMAD.MOV.U32 R44, RZ, RZ, R80 ;  /* 0x000000ffff2c7224 */ /* 0x000fc400078e0050 */
[----:B------:R-:W-:Y:S02]  /*c0d0*/  IMAD.MOV.U32 R45, RZ, RZ, R81 ;  /* 0x000000ffff2d7224 */ /* 0x000fe400078e0051 */
[----:B------:R-:W-:Y:S02]  /*c0e0*/  IMAD.MOV.U32 R108, RZ, RZ, R82 ;  /* 0x000000ffff6c7224 */ /* 0x000fe400078e0052 */
[----:B------:R-:W-:Y:S01]  /*c0f0*/  IMAD.MOV.U32 R109, RZ, RZ, R83 ;  /* 0x000000ffff6d7224 */ /* 0x000fe200078e0053 */
[----:B------:R1:W-:Y:S04]  /*c100*/  STS.128 [R72], R48 ;  /* 0x0000003048007388 */ /* 0x0003e80000000c00 */
[----:B------:R-:W-:Y:S04]  /*c110*/  STS.128 [R72+0x80], R92 ;  /* 0x0000805c48007388 */ /* 0x000fe80000000c00 */
[----:B------:R-:W-:Y:S01]  /*c120*/  STS.128 [R72+0x200], R52 ;  /* 0x0002003448007388 */ /* 0x000fe20000000c00 */
[----:B-1----:R-:W-:-:S02]  /*c130*/  IMAD.MOV.U32 R48, RZ, RZ, R70 ;  /* 0x000000ffff307224 */ /* 0x002fc400078e0046 */
[----:B------:R-:W-:Y:S02]  /*c140*/  IMAD.MOV.U32 R49, RZ, RZ, R71 ;  /* 0x000000ffff317224 */ /* 0x000fe400078e0047 */
[----:B------:R-:W-:Y:S02]  /*c150*/  IMAD.MOV.U32 R70, RZ, RZ, R84 ;  /* 0x000000ffff467224 */ /* 0x000fe400078e0054 */
[----:B------:R-:W-:Y:S02]  /*c160*/  IMAD.MOV.U32 R71, RZ, RZ, R85 ;  /* 0x000000ffff477224 */ /* 0x000fe400078e0055 */
[----:B------:R-:W-:Y:S02]  /*c170*/  IMAD.MOV.U32 R50, RZ, RZ, R86 ;  /* 0x000000ffff327224 */ /* 0x000fe400078e0056 */
[----:B------:R-:W-:Y:S01]  /*c180*/  IMAD.MOV.U32 R51, RZ, RZ, R87 ;  /* 0x000000ffff337224 */ /* 0x000fe200078e0057 */
[----:B------:R-:W-:Y:S04]  /*c190*/  STS.128 [R72+0x280], R100 ;  /* 0x0002806448007388 */ /* 0x000fe80000000c00 */
[----:B------:R1:W-:Y:S04]  /*c1a0*/  STS.128 [R72+0x400], R44 ;  /* 0x0004002c48007388 */ /* 0x0003e80000000c00 */
[----:B------:R-:W-:Y:S04]  /*c1b0*/  STS.128 [R72+0x480], R108 ;  /* 0x0004806c48007388 */ /* 0x000fe80000000c00 */
[----:B------:R-:W-:Y:S04]  /*c1c0*/  STS.128 [R72+0x600], R68 ;  /* 0x0006004448007388 */ /* 0x000fe80000000c00 */
[----:B------:R1:W-:Y:S01]  /*c1d0*/  STS.128 [R72+0x680], R48 ;  /* 0x0006803048007388 */ /* 0x0003e20000000c00 */
[----:B------:R-:W-:-:S02]  /*c1e0*/  IMAD R3, R37, c[0x0][0x194], RZ ;  /* 0x0000650025037a24 */ /* 0x000fc400078e02ff */
[C---:B------:R-:W-:Y:S01]  /*c1f0*/  IMAD R37, R0.reuse, c[0x0][0x198], RZ ;  /* 0x0000660000257a24 */ /* 0x040fe200078e02ff */
[----:B------:R-:W-:Y:S02]  /*c200*/  BAR.SYNC.DEFER_BLOCKING 0x0 ;  /* 0x0000000000007b1d */ /* 0x000fe40000010000 */
[C---:B------:R-:W-:Y:S02]  /*c210*/  LEA R2, P6, R3.reuse, c[0x0][0x170], 0x2 ;  /* 0x00005c0003027a11 */ /* 0x040fe400078c10ff */
[----:B------:R-:W-:Y:S02]  /*c220*/  ISETP.LT.AND P2, PT, R0, c[0x0][0x17c], !P0 ;  /* 0x00005f0000007a0c */ /* 0x000fe40004741270 */
[----:B------:R-:W-:Y:S02]  /*c230*/  LEA.HI.X.SX32 R3, R3, c[0x0][0x174], 0x2, P6 ;  /* 0x00005d0003037a11 */ /* 0x000fe400030f16ff */
[C---:B------:R-:W-:Y:S02]  /*c240*/  LEA R38, P6, R37.reuse, R2, 0x2 ;  /* 0x0000000225267211 */ /* 0x040fe400078c10ff */
[----:B------:R-:W-:-:S02]  /*c250*/  IADD3 R43, R37, c[0x0][0x198], RZ ;  /* 0x00006600252b7a10 */ /* 0x000fc40007ffe0ff */
[-C--:B------:R-:W-:Y:S02]  /*c260*/  LEA.HI.X.SX32 R39, R37, R3.reuse, 0x2, P6 ;  /* 0x0000000325277211 */ /* 0x080fe400030f16ff */
[CC--:B-1----:R-:W-:Y:S02]  /*c270*/  LEA R44, P6, R43.reuse, R2.reuse, 0x2 ;  /* 0x000000022b2c7211 */ /* 0x0c2fe400078c10ff */
[C---:B------:R-:W-:Y:S02]  /*c280*/  IADD3 R47, R43.reuse, c[0x0][0x198], RZ ;  /* 0x000066002b2f7a10 */ /* 0x040fe40007ffe0ff */
[----:B------:R-:W-:Y:S02]  /*c290*/  IADD3 R37, R0, 0x5, RZ ;  /* 0x0000000500257810 */ /* 0x000fe40007ffe0ff */
[----:B------:R-:W-:Y:S02]  /*c2a0*/  LEA.HI.X.SX32 R45, R43, R3, 0x2, P6 ;  /* 0x000000032b2d7211 */ /* 0x000fe400030f16ff */
[----:B------:R-:W-:Y:S01]  /*c2b0*/  LEA R46, P6, R47, R2, 0x2 ;  /* 0x000000022f2e7211 */ /* 0x000fe200078c10ff */
[----:B--2---:R1:W-:Y:S01]  /*c2c0*/  @P2 STG.E [R38.64], R32 ;  /* 0x0000002026002986 */ /* 0x0043e2000c101904 */
[----:B------:R-:W-:-:S02]  /*c2d0*/  ISETP.LT.AND P2, PT, R37, c[0x0][0x17c], !P0 ;  /* 0x00005f0025007a0c */ /* 0x000fc40004741270 */
[C---:B------:R-:W-:Y:S02]  /*c2e0*/  IADD3 R43, R47.reuse, c[0x0][0x198], RZ ;  /* 0x000066002f2b7a10 */ /* 0x040fe40007ffe0ff */
[C---:B------:R-:W-:Y:S01]  /*c2f0*/  IADD3 R37, R0.reuse, 0x6, RZ ;  /* 0x0000000600257810 */ /* 0x040fe20007ffe0ff */
[----:B------:R-:W-:Y:S01]  /*c300*/  @P3 STG.E [R44.64], R33 ;  /* 0x000000212c003986 */ /* 0x000fe2000c101904 */
[----:B------:R-:W-:Y:S02]  /*c310*/  LEA.HI.X.SX32 R47, R47, R3, 0x2, P6 ;  /* 0x000000032f2f7211 */ /* 0x000fe400030f16ff */
[----:B------:R-:W-:Y:S02]  /*c320*/  LEA R48, P6, R43, R2, 0x2 ;  /* 0x000000022b307211 */ /* 0x000fe400078c10ff */
[----:B------:R-:W-:Y:S02]  /*c330*/  ISETP.LT.AND P3, PT, R37, c[0x0][0x17c], !P0 ;  /* 0x00005f0025007a0c */ /* 0x000fe40004761270 */
[----:B------:R-:W-:-:S02]  /*c340*/  IADD3 R37, R0, 0x7, RZ ;  /* 0x0000000700257810 */ /* 0x000fc40007ffe0ff */
[C---:B-1----:R-:W-:Y:S01]  /*c350*/  IADD3 R39, R43.reuse, c[0x0][0x198], RZ ;  /* 0x000066002b277a10 */ /* 0x042fe20007ffe0ff */
[----:B---3--:R1:W-:Y:S01]  /*c360*/  @P5 STG.E [R46.64], R28 ;  /* 0x0000001c2e005986 */ /* 0x0083e2000c101904 */
[-C--:B------:R-:W-:Y:S02]  /*c370*/  LEA.HI.X.SX32 R49, R43, R3.reuse, 0x2, P6 ;  /* 0x000000032b317211 */ /* 0x080fe400030f16ff */
[----:B------:R-:W-:Y:S02]  /*c380*/  ISETP.LT.AND P5, PT, R37, c[0x0][0x17c], !P0 ;  /* 0x00005f0025007a0c */ /* 0x000fe400047a1270 */
[----:B------:R-:W-:Y:S02]  /*c390*/  IADD3 R32, R0, 0x8, RZ ;  /* 0x0000000800207810 */ /* 0x000fe40007ffe0ff */
[C---:B------:R-:W-:Y:S02]  /*c3a0*/  LEA R38, P6, R39.reuse, R2, 0x2 ;  /* 0x0000000227267211 */ /* 0x040fe400078c10ff */
[C---:B------:R-:W-:Y:S01]  /*c3b0*/  IADD3 R37, R39.reuse, c[0x0][0x198], RZ ;  /* 0x0000660027257a10 */ /* 0x040fe20007ffe0ff */
[----:B------:R2:W-:Y:S01]  /*c3c0*/  @P1 STG.E [R48.64], R29 ;  /* 0x0000001d30001986 */ /* 0x0005e2000c101904 */
[----:B------:R-:W-:-:S02]  /*c3d0*/  LEA.HI.X.SX32 R39, R39, R3, 0x2, P6 ;  /* 0x0000000327277211 */ /* 0x000fc400030f16ff */
[----:B------:R-:W-:Y:S02]  /*c3e0*/  ISETP.LT.AND P1, PT, R32, c[0x0][0x17c], !P0 ;  /* 0x00005f0020007a0c */ /* 0x000fe40004721270 */
[C---:B------:R-:W-:Y:S02]  /*c3f0*/  LEA R32, P6, R37.reuse, R2, 0x2 ;  /* 0x0000000225207211 */ /* 0x040fe400078c10ff */
[----:B-1----:R-:W-:Y:S02]  /*c400*/  IADD3 R28, R0, 0x9, RZ ;  /* 0x00000009001c7810 */ /* 0x002fe40007ffe0ff */
[C---:B------:R-:W-:Y:S01]  /*c410*/  IADD3 R43, R37.reuse, c[0x0][0x198], RZ ;  /* 0x00006600252b7a10 */ /* 0x040fe20007ffe0ff */
[----:B----4-:R1:W-:Y:S01]  /*c420*/  @P4 STG.E [R38.64], R24 ;  /* 0x0000001826004986 */ /* 0x0103e2000c101904 */
[----:B------:R-:W-:Y:S02]  /*c430*/  LEA.HI.X.SX32 R33, R37, R3, 0x2, P6 ;  /* 0x0000000325217211 */ /* 0x000fe400030f16ff */
[----:B------:R-:W-:-:S02]  /*c440*/  ISETP.LT.AND P4, PT, R28, c[0x0][0x17c], !P0 ;  /* 0x00005f001c007a0c */ /* 0x000fc40004781270 */
[----:B------:R-:W-:Y:S02]  /*c450*/  IADD3 R28, R0, 0xa, RZ ;  /* 0x0000000a001c7810 */ /* 0x000fe40007ffe0ff */
[CC--:B------:R-:W-:Y:S02]  /*c460*/  LEA R44, P6, R43.reuse, R2.reuse, 0x2 ;  /* 0x000000022b2c7211 */ /* 0x0c0fe400078c10ff */
[C---:B--2---:R-:W-:Y:S01]  /*c470*/  IADD3 R29, R43.reuse, c[0x0][0x198], RZ ;  /* 0x000066002b1d7a10 */ /* 0x044fe20007ffe0ff */
[----:B------:R2:W-:Y:S01]  /*c480*/  @P2 STG.E [R32.64], R25 ;  /* 0x0000001920002986 */ /* 0x0005e2000c101904 */
[----:B------:R-:W-:Y:S02]  /*c490*/  LEA.HI.X.SX32 R45, R43, R3, 0x2, P6 ;  /* 0x000000032b2d7211 */ /* 0x000fe400030f16ff */
[----:B------:R-:W-:Y:S02]  /*c4a0*/  ISETP.LT.AND P2, PT, R28, c[0x0][0x17c], !P0 ;  /* 0x00005f001c007a0c */ /* 0x000fe40004741270 */
[----:B------:R-:W-:-:S02]  /*c4b0*/  LEA R28, P6, R29, R2, 0x2 ;  /* 0x000000021d1c7211 */ /* 0x000fc400078c10ff */
[C---:B------:R-:W-:Y:S02]  /*c4c0*/  IADD3 R43, R29.reuse, c[0x0][0x198], RZ ;  /* 0x000066001d2b7a10 */ /* 0x040fe40007ffe0ff */
[-C--:B------:R-:W-:Y:S02]  /*c4d0*/  LEA.HI.X.SX32 R29, R29, R3.reuse, 0x2, P6 ;  /* 0x000000031d1d7211 */ /* 0x080fe400030f16ff */
[C---:B-1----:R-:W-:Y:S02]  /*c4e0*/  LEA R38, P6, R43.reuse, R2, 0x2 ;  /* 0x000000022b267211 */ /* 0x042fe400078c10ff */
[----:B------:R-:W-:Y:S01]  /*c4f0*/  IADD3 R24, R0, 0xc, RZ ;  /* 0x0000000c00187810 */ /* 0x000fe20007ffe0ff */
[----:B-----5:R1:W-:Y:S01]  /*c500*/  @P3 STG.E [R44.64], R20 ;  /* 0x000000142c003986 */ /* 0x0203e2000c101904 */
[C---:B--2---:R-:W-:Y:S02]  /*c510*/  IADD3 R25, R43.reuse, c[0x0][0x198], RZ ;  /* 0x000066002b197a10 */ /* 0x044fe40007ffe0ff */
[----:B------:R-:W-:Y:S01]  /*c520*/  LEA.HI.X.SX32 R39, R43, R3, 0x2, P6 ;  /* 0x000000032b277211 */ /* 0x000fe200030f16ff */
[----:B------:R-:W-:Y:S01]  /*c530*/  @P5 STG.E [R28.64], R21 ;  /* 0x000000151c005986 */ /* 0x000fe2000c101904 */
[----:B------:R-:W-:-:S02]  /*c540*/  ISETP.LT.AND P5, PT, R24, c[0x0][0x17c], !P0 ;  /* 0x00005f0018007a0c */ /* 0x000fc400047a1270 */
[C---:B------:R-:W-:Y:S02]  /*c550*/  LEA R24, P6, R25.reuse, R2, 0x2 ;  /* 0x0000000219187211 */ /* 0x040fe400078c10ff */
[C---:B------:R-:W-:Y:S02]  /*c560*/  IADD3 R32, R0.reuse, 0xd, RZ ;  /* 0x0000000d00207810 */ /* 0x040fe40007ffe0ff */
[----:B------:R-:W-:Y:S02]  /*c570*/  IADD3 R37, R0, 0xb, RZ ;  /* 0x0000000b00257810 */ /* 0x000fe40007ffe0ff */
[C---:B------:R-:W-:Y:S01]  /*c580*/  IADD3 R33, R25.reuse, c[0x0][0x198], RZ ;  /* 0x0000660019217a10 */ /* 0x040fe20007ffe0ff */
[----:B------:R2:W-:Y:S01]  /*c590*/  @P1 STG.E [R38.64], R16 ;  /* 0x0000001026001986 */ /* 0x0005e2000c101904 */
[----:B------:R-:W-:Y:S02]  /*c5a0*/  LEA.HI.X.SX32 R25, R25, R3, 0x2, P6 ;  /* 0x0000000319197211 */ /* 0x000fe400030f16ff */
[----:B------:R-:W-:-:S02]  /*c5b0*/  ISETP.LT.AND P1, PT, R32, c[0x0][0x17c], !P0 ;  /* 0x00005f0020007a0c */ /* 0x000fc40004721270 */
[----:B------:R-:W-:Y:S02]  /*c5c0*/  ISETP.LT.AND P3, PT, R37, c[0x0][0x17c], !P0 ;  /* 0x00005f0025007a0c */ /* 0x000fe40004761270 */
[----:B-1----:R-:W-:Y:S02]  /*c5d0*/  IADD3 R20, R0, 0xe, RZ ;  /* 0x0000000e00147810 */ /* 0x002fe40007ffe0ff */
[C---:B------:R-:W-:Y:S02]  /*c5e0*/  LEA R32, P6, R33.reuse, R2, 0x2 ;  /* 0x0000000221207211 */ /* 0x040fe400078c10ff */
[C---:B------:R-:W-:Y:S01]  /*c5f0*/  IADD3 R37, R33.reuse, c[0x0][0x198], RZ ;  /* 0x0000660021257a10 */ /* 0x040fe20007ffe0ff */
[----:B------:R1:W-:Y:S01]  /*c600*/  @P4 STG.E [R24.64], R17 ;  /* 0x0000001118004986 */ /* 0x0003e2000c101904 */
[----:B------:R-:W-:Y:S02]  /*c610*/  LEA.HI.X.SX32 R33, R33, R3, 0x2, P6 ;  /* 0x0000000321217211 */ /* 0x000fe400030f16ff */
[----:B------:R-:W-:-:S02]  /*c620*/  ISETP.LT.AND P4, PT, R20, c[0x0][0x17c], !P0 ;  /* 0x00005f0014007a0c */ /* 0x000fc40004781270 */
[C---:B------:R-:W-:Y:S02]  /*c630*/  LEA R20, P6, R37.reuse, R2, 0x2 ;  /* 0x0000000225147211 */ /* 0x040fe400078c10ff */
[----:B--2---:R-:W-:Y:S02]  /*c640*/  IADD3 R16, R0, 0xf, RZ ;  /* 0x0000000f00107810 */ /* 0x004fe40007ffe0ff */
[C---:B------:R-:W-:Y:S01]  /*c650*/  IADD3 R29, R37.reuse, c[0x0][0x198], RZ ;  /* 0x00006600251d7a10 */ /* 0x040fe20007ffe0ff */
[----:B------:R2:W-:Y:S01]  /*c660*/  @P2 STG.E [R32.64], R12 ;  /* 0x0000000c20002986 */ /* 0x0005e2000c101904 */
[----:B------:R-:W-:Y:S02]  /*c670*/  LEA.HI.X.SX32 R21, R37, R3, 0x2, P6 ;  /* 0x0000000325157211 */ /* 0x000fe400030f16ff */
[----:B------:R-:W-:Y:S02]  /*c680*/  ISETP.LT.AND P2, PT, R16, c[0x0][0x17c], !P0 ;  /* 0x00005f0010007a0c */ /* 0x000fe40004741270 */
[----:B------:R-:W-:-:S02]  /*c690*/  IADD3 R16, R0, 0x10, RZ ;  /* 0x0000001000107810 */ /* 0x000fc40007ffe0ff */
[CC--:B------:R-:W-:Y:S02]  /*c6a0*/  LEA R28, P6, R29.reuse, R2.reuse, 0x2 ;  /* 0x000000021d1c7211 */ /* 0x0c0fe400078c10ff */
[C---:B-1----:R-:W-:Y:S01]  /*c6b0*/  IADD3 R17, R29.reuse, c[0x0][0x198], RZ ;  /* 0x000066001d117a10 */ /* 0x042fe20007ffe0ff */
[----:B------:R1:W-:Y:S01]  /*c6c0*/  @P3 STG.E [R20.64], R13 ;  /* 0x0000000d14003986 */ /* 0x0003e2000c101904 */
[----:B------:R-:W-:Y:S02]  /*c6d0*/  LEA.HI.X.SX32 R29, R29, R3, 0x2, P6 ;  /* 0x000000031d1d7211 */ /* 0x000fe400030f16ff */
[----:B------:R-:W-:Y:S02]  /*c6e0*/  ISETP.LT.AND P3, PT, R16, c[0x0][0x17c], !P0 ;  /* 0x00005f0010007a0c */ /* 0x000fe40004761270 */
[----:B------:R-:W-:Y:S02]  /*c6f0*/  LEA R16, P6, R17, R2, 0x2 ;  /* 0x0000000211107211 */ /* 0x000fe400078c10ff */
[----:B------:R-:W-:-:S02]  /*c700*/  IADD3 R24, R0, 0x11, RZ ;  /* 0x0000001100187810 */ /* 0x000fc40007ffe0ff */
[C---:B------:R-:W-:Y:S01]  /*c710*/  IADD3 R25, R17.reuse, c[0x0][0x198], RZ ;  /* 0x0000660011197a10 */ /* 0x040fe20007ffe0ff */
[----:B------:R3:W-:Y:S01]  /*c720*/  @P5 STG.E [R28.64], R8 ;  /* 0x000000081c005986 */ /* 0x0007e2000c101904 */
[-C--:B------:R-:W-:Y:S02]  /*c730*/  LEA.HI.X.SX32 R17, R17, R3.reuse, 0x2, P6 ;  /* 0x0000000311117211 */ /* 0x080fe400030f16ff */
[----:B------:R-:W-:Y:S02]  /*c740*/  ISETP.LT.AND P5, PT, R24, c[0x0][0x17c], !P0 ;  /* 0x00005f0018007a0c */ /* 0x000fe400047a1270 */
[C---:B------:R-:W-:Y:S02]  /*c750*/  LEA R24, P6, R25.reuse, R2, 0x2 ;  /* 0x0000000219187211 */ /* 0x040fe400078c10ff */
[----:B--2---:R-:W-:Y:S02]  /*c760*/  IADD3 R12, R0, 0x12, RZ ;  /* 0x00000012000c7810 */ /* 0x004fe40007ffe0ff */
[C---:B-1----:R-:W-:Y:S01]  /*c770*/  IADD3 R13, R25.reuse, c[0x0][0x198], RZ ;  /* 0x00006600190d7a10 */ /* 0x042fe20007ffe0ff */
[----:B------:R-:W-:Y:S01]  /*c780*/  @P1 STG.E [R16.64], R9 ;  /* 0x0000000910001986 */ /* 0x000fe2000c101904 */
[----:B------:R-:W-:-:S02]  /*c790*/  LEA.HI.X.SX32 R25, R25, R3, 0x2, P6 ;  /* 0x0000000319197211 */ /* 0x000fc400030f16ff */
[----:B------:R-:W-:Y:S02]  /*c7a0*/  ISETP.LT.AND P1, PT, R12, c[0x0][0x17c], !P0 ;  /* 0x00005f000c007a0c */ /* 0x000fe40004721270 */
[C---:B------:R-:W-:Y:S02]  /*c7b0*/  LEA R12, P6, R13.reuse, R2, 0x2 ;  /* 0x000000020d0c7211 */ /* 0x040fe400078c10ff */
[----:B------:R-:W-:Y:S02]  /*c7c0*/  IADD3 R20, R0, 0x13, RZ ;  /* 0x0000001300147810 */ /* 0x000fe40007ffe0ff */
[C---:B------:R-:W-:Y:S01]  /*c7d0*/  IADD3 R21, R13.reuse, c[0x0][0x198], RZ ;  /* 0x000066000d157a10 */ /* 0x040fe20007ffe0ff */
[----:B------:R1:W-:Y:S01]  /*c7e0*/  @P4 STG.E [R24.64], R4 ;  /* 0x0000000418004986 */ /* 0x0003e2000c101904 */
[----:B------:R-:W-:Y:S02]  /*c7f0*/  LEA.HI.X.SX32 R13, R13, R3, 0x2, P6 ;  /* 0x000000030d0d7211 */ /* 0x000fe400030f16ff */
[----:B------:R-:W-:-:S02]  /*c800*/  ISETP.LT.AND P4, PT, R20, c[0x0][0x17c], !P0 ;  /* 0x00005f0014007a0c */ /* 0x000fc40004781270 */
[----:B---3--:R-:W-:Y:S02]  /*c810*/  IADD3 R8, R0, 0x14, RZ ;  /* 0x0000001400087810 */ /* 0x008fe40007ffe0ff */
[CC--:B------:R-:W-:Y:S02]  /*c820*/  LEA R20, P6, R21.reuse, R2.reuse, 0x2 ;  /* 0x0000000215147211 */ /* 0x0c0fe400078c10ff */
[C---:B------:R-:W-:Y:S01]  /*c830*/  IADD3 R28, R21.reuse, c[0x0][0x198], RZ ;  /* 0x00006600151c7a10 */ /* 0x040fe20007ffe0ff */
[----:B------:R2:W-:Y:S01]  /*c840*/  @P2 STG.E [R12.64], R5 ;  /* 0x000000050c002986 */ /* 0x0005e2000c101904 */
[----:B------:R-:W-:Y:S02]  /*c850*/  LEA.HI.X.SX32 R21, R21, R3, 0x2, P6 ;  /* 0x0000000315157211 */ /* 0x000fe400030f16ff */
[----:B------:R-:W-:Y:S02]  /*c860*/  ISETP.LT.AND P2, PT, R8, c[0x0][0x17c], !P0 ;  /* 0x00005f0008007a0c */ /* 0x000fe40004741270 */
[----:B------:R-:W-:-:S02]  /*c870*/  LEA R8, P6, R28, R2, 0x2 ;  /* 0x000000021c087211 */ /* 0x000fc400078c10ff */
[----:B-1----:R-:W-:Y:S02]  /*c880*/  IADD3 R4, R0, 0x15, RZ ;  /* 0x0000001500047810 */ /* 0x002fe40007ffe0ff */
[C---:B------:R-:W-:Y:S01]  /*c890*/  IADD3 R17, R28.reuse, c[0x0][0x198], RZ ;  /* 0x000066001c117a10 */ /* 0x040fe20007ffe0ff */
[----:B------:R-:W-:Y:S01]  /*c8a0*/  @P3 STG.E [R20.64], R34 ;  /* 0x0000002214003986 */ /* 0x000fe2000c101904 */
[----:B------:R-:W-:Y:S02]  /*c8b0*/  LEA.HI.X.SX32 R9, R28, R3, 0x2, P6 ;  /* 0x000000031c097211 */ /* 0x000fe400030f16ff */
[----:B------:R-:W-:Y:S02]  /*c8c0*/  ISETP.LT.AND P3, PT, R4, c[0x0][0x17c], !P0 ;  /* 0x00005f0004007a0c */ /* 0x000fe40004761270 */
[----:B------:R-:W-:Y:S02]  /*c8d0*/  IADD3 R4, R0, 0x16, RZ ;  /* 0x0000001600047810 */ /* 0x000fe40007ffe0ff */
[----:B------:R-:W-:-:S02]  /*c8e0*/  LEA R16, P6, R17, R2, 0x2 ;  /* 0x0000000211107211 */ /* 0x000fc400078c10ff */
[C---:B--2---:R-:W-:Y:S01]  /*c8f0*/  IADD3 R5, R17.reuse, c[0x0][0x198], RZ ;  /* 0x0000660011057a10 */ /* 0x044fe20007ffe0ff */
[----:B------:R1:W-:Y:S01]  /*c900*/  @P5 STG.E [R8.64], R35 ;  /* 0x0000002308005986 */ /* 0x0003e2000c101904 */
[-C--:B------:R-:W-:Y:S02]  /*c910*/  LEA.HI.X.SX32 R17, R17, R3.reuse, 0x2, P6 ;  /* 0x0000000311117211 */ /* 0x080fe400030f16ff */
[----:B------:R-:W-:Y:S02]  /*c920*/  ISETP.LT.AND P5, PT, R4, c[0x0][0x17c], !P0 ;  /* 0x00005f0004007a0c */ /* 0x000fe400047a1270 */
[C---:B------:R-:W-:Y:S02]  /*c930*/  LEA R4, P6, R5.reuse, R2, 0x2 ;  /* 0x0000000205047211 */ /* 0x040fe400078c10ff */
[----:B------:R-:W-:Y:S02]  /*c940*/  IADD3 R12, R0, 0x17, RZ ;  /* 0x00000017000c7810 */ /* 0x000fe40007ffe0ff */
[C---:B------:R-:W-:Y:S01]  /*c950*/  IADD3 R13, R5.reuse, c[0x0][0x198], RZ ;  /* 0x00006600050d7a10 */ /* 0x040fe20007ffe0ff */
[----:B------:R2:W-:Y:S01]  /*c960*/  @P1 STG.E [R16.64], R30 ;  /* 0x0000001e10001986 */ /* 0x0005e2000c101904 */
[----:B------:R-:W-:-:S02]  /*c970*/  LEA.HI.X.SX32 R5, R5, R3, 0x2, P6 ;  /* 0x0000000305057211 */ /* 0x000fc400030f16ff */
[----:B------:R-:W-:Y:S02]  /*c980*/  ISETP.LT.AND P1, PT, R12, c[0x0][0x17c], !P0 ;  /* 0x00005f000c007a0c */ /* 0x000fe40004721270 */
[C---:B------:R-:W-:Y:S02]  /*c990*/  LEA R12, P6, R13.reuse, R2, 0x2 ;  /* 0x000000020d0c7211 */ /* 0x040fe400078c10ff */
[----:B-1----:R-:W-:Y:S02]  /*c9a0*/  IADD3 R8, R0, 0x18, RZ ;  /* 0x0000001800087810 */ /* 0x002fe40007ffe0ff */
[C---:B------:R-:W-:Y:S01]  /*c9b0*/  IADD3 R9, R13.reuse, c[0x0][0x198], RZ ;  /* 0x000066000d097a10 */ /* 0x040fe20007ffe0ff */
[----:B------:R1:W-:Y:S01]  /*c9c0*/  @P4 STG.E [R4.64], R31 ;  /* 0x0000001f04004986 */ /* 0x0003e2000c101904 */
[----:B------:R-:W-:Y:S02]  /*c9d0*/  LEA.HI.X.SX32 R13, R13, R3, 0x2, P6 ;  /* 0x000000030d0d7211 */ /* 0x000fe400030f16ff */
[----:B------:R-:W-:-:S02]  /*c9e0*/  ISETP.LT.AND P4, PT, R8, c[0x0][0x17c], !P0 ;  /* 0x00005f0008007a0c */ /* 0x000fc40004781270 */
[CC--:B------:R-:W-:Y:S02]  /*c9f0*/  LEA R8, P6, R9.reuse, R2.reuse, 0x2 ;  /* 0x0000000209087211 */ /* 0x0c0fe400078c10ff */
[C---:B--2---:R-:W-:Y:S02]  /*ca00*/  IADD3 R17, R9.reuse, c[0x0][0x198], RZ ;  /* 0x0000660009117a10 */ /* 0x044fe40007ffe0ff */
[----:B------:R-:W-:Y:S02]  /*ca10*/  LEA.HI.X.SX32 R9, R9, R3, 0x2, P6 ;  /* 0x0000000309097211 */ /* 0x000fe400030f16ff */
[C---:B------:R-:W-:Y:S02]  /*ca20*/  LEA R16, P6, R17.reuse, R2, 0x2 ;  /* 0x0000000211107211 */ /* 0x040fe400078c10ff */
[----:B------:R-:W-:Y:S01]  /*ca30*/  IADD3 R21, R17, c[0x0][0x198], RZ ;  /* 0x0000660011157a10 */ /* 0x000fe20007ffe0ff */
[----:B------:R2:W-:Y:S01]  /*ca40*/  @P2 STG.E [R12.64], R26 ;  /* 0x0000001a0c002986 */ /* 0x0005e2000c101904 */
[----:B------:R-:W-:-:S02]  /*ca50*/  IADD3 R20, R0, 0x19, RZ ;  /* 0x0000001900147810 */ /* 0x000fc40007ffe0ff */
[-C--:B------:R-:W-:Y:S02]  /*ca60*/  LEA.HI.X.SX32 R17, R17, R3.reuse, 0x2, P6 ;  /* 0x0000000311117211 */ /* 0x080fe400030f16ff */
[C---:B-1----:R-:W-:Y:S01]  /*ca70*/  LEA R4, P6, R21.reuse, R2, 0x2 ;  /* 0x0000000215047211 */ /* 0x042fe200078c10ff */
[----:B------:R1:W-:Y:S01]  /*ca80*/  @P3 STG.E [R8.64], R27 ;  /* 0x0000001b08003986 */ /* 0x0003e2000c101904 */
[----:B------:R-:W-:Y:S02]  /*ca90*/  ISETP.LT.AND P2, PT, R20, c[0x0][0x17c], !P0 ;  /* 0x00005f0014007a0c */ /* 0x000fe40004741270 */
[C---:B------:R-:W-:Y:S02]  /*caa0*/  IADD3 R20, R0.reuse, 0x1a, RZ ;  /* 0x0000001a00147810 */ /* 0x040fe40007ffe0ff */
[----:B--2---:R-:W-:Y:S02]  /*cab0*/  IADD3 R12, R0, 0x1b, RZ ;  /* 0x0000001b000c7810 */ /* 0x004fe40007ffe0ff */
[C---:B------:R-:W-:Y:S01]  /*cac0*/  IADD3 R13, R21.reuse, c[0x0][0x198], RZ ;  /* 0x00006600150d7a10 */ /* 0x040fe20007ffe0ff */
[----:B------:R2:W-:Y:S01]  /*cad0*/  @P5 STG.E [R16.64], R22 ;  /* 0x0000001610005986 */ /* 0x0005e2000c101904 */
[----:B------:R-:W-:-:S02]  /*cae0*/  LEA.HI.X.SX32 R5, R21, R3, 0x2, P6 ;  /* 0x0000000315057211 */ /* 0x000fc400030f16ff */
[----:B------:R-:W-:Y:S02]  /*caf0*/  ISETP.LT.AND P5, PT, R12, c[0x0][0x17c], !P0 ;  /* 0x00005f000c007a0c */ /* 0x000fe400047a1270 */
[CC--:B------:R-:W-:Y:S02]  /*cb00*/  LEA R12, P6, R13.reuse, R2.reuse, 0x2 ;  /* 0x000000020d0c7211 */ /* 0x0c0fe400078c10ff */
[C---:B-1----:R-:W-:Y:S02]  /*cb10*/  IADD3 R9, R13.reuse, c[0x0][0x198], RZ ;  /* 0x000066000d097a10 */ /* 0x042fe40007ffe0ff */
[----:B------:R-:W-:Y:S02]  /*cb20*/  ISETP.LT.AND P3, PT, R20, c[0x0][0x17c], !P0 ;  /* 0x00005f0014007a0c */ /* 0x000fe40004761270 */
[----:B------:R-:W-:Y:S02]  /*cb30*/  IADD3 R20, R0, 0x1c, RZ ;  /* 0x0000001c00147810 */ /* 0x000fe40007ffe0ff */
[----:B------:R-:W-:Y:S01]  /*cb40*/  LEA.HI.X.SX32 R13, R13, R3, 0x2, P6 ;  /* 0x000000030d0d7211 */ /* 0x000fe200030f16ff */
[----:B------:R1:W-:Y:S01]  /*cb50*/  @P1 STG.E [R4.64], R23 ;  /* 0x0000001704001986 */ /* 0x0003e2000c101904 */
[----:B------:R-:W-:-:S02]  /*cb60*/  LEA R8, P6, R9, R2, 0x2 ;  /* 0x0000000209087211 */ /* 0x000fc400078c10ff */
[C---:B------:R-:W-:Y:S02]  /*cb70*/  IADD3 R21, R9.reuse, c[0x0][0x198], RZ ;  /* 0x0000660009157a10 */ /* 0x040fe40007ffe0ff */
[----:B------:R-:W-:Y:S02]  /*cb80*/  ISETP.LT.AND P1, PT, R20, c[0x0][0x17c], !P0 ;  /* 0x00005f0014007a0c */ /* 0x000fe40004721270 */
[----:B------:R-:W-:Y:S02]  /*cb90*/  IADD3 R20, R0, 0x1d, RZ ;  /* 0x0000001d00147810 */ /* 0x000fe40007ffe0ff */
[----:B------:R-:W-:Y:S01]  /*cba0*/  LEA.HI.X.SX32 R9, R9, R3, 0x2, P6 ;  /* 0x0000000309097211 */ /* 0x000fe200030f16ff */
[----:B------:R3:W-:Y:S01]  /*cbb0*/  @P4 STG.E [R12.64], R18 ;  /* 0x000000120c004986 */ /* 0x0007e2000c101904 */
[----:B--2---:R-:W-:Y:S02]  /*cbc0*/  LEA R16, P6, R21, R2, 0x2 ;  /* 0x0000000215107211 */ /* 0x004fe400078c10ff */
[----:B------:R-:W-:-:S02]  /*cbd0*/  ISETP.LT.AND P4, PT, R20, c[0x0][0x17c], !P0 ;  /* 0x00005f0014007a0c */ /* 0x000fc40004781270 */
[----:B-1----:R-:W-:Y:S02]  /*cbe0*/  IADD3 R4, R0, 0x1e, RZ ;  /* 0x0000001e00047810 */ /* 0x002fe40007ffe0ff */
[C---:B------:R-:W-:Y:S01]  /*cbf0*/  IADD3 R20, R21.reuse, c[0x0][0x198], RZ ;  /* 0x0000660015147a10 */ /* 0x040fe20007ffe0ff */
[----:B------:R1:W-:Y:S01]  /*cc00*/  @P2 STG.E [R8.64], R19 ;  /* 0x0000001308002986 */ /* 0x0003e2000c101904 */
[----:B------:R-:W-:Y:S02]  /*cc10*/  LEA.HI.X.SX32 R17, R21, R3, 0x2, P6 ;  /* 0x0000000315117211 */ /* 0x000fe400030f16ff */
[----:B------:R-:W-:Y:S02]  /*cc20*/  ISETP.LT.AND P2, PT, R4, c[0x0][0x17c], !P0 ;  /* 0x00005f0004007a0c */ /* 0x000fe40004741270 */
[----:B------:R-:W-:Y:S02]  /*cc30*/  IADD3 R5, R0, 0x1f, RZ ;  /* 0x0000001f00057810 */ /* 0x000fe40007ffe0ff */
[C---:B------:R-:W-:Y:S01]  /*cc40*/  LEA R4, P6, R20.reuse, R2, 0x2 ;  /* 0x0000000214047211 */ /* 0x040fe200078c10ff */
[----:B------:R-:W-:Y:S01]  /*cc50*/  @P3 STG.E [R16.64], R14 ;  /* 0x0000000e10003986 */ /* 0x000fe2000c101904 */
[----:B---3--:R-:W-:-:S02]  /*cc60*/  IADD3 R13, R20, c[0x0][0x198], RZ ;  /* 0x00006600140d7a10 */ /* 0x008fc40007ffe0ff */
[----:B------:R-:W-:Y:S02]  /*cc70*/  ISETP.LT.AND P3, PT, R5, c[0x0][0x17c], !P0 ;  /* 0x00005f0005007a0c */ /* 0x000fe40004761270 */
[-C--:B------:R-:W-:Y:S02]  /*cc80*/  LEA.HI.X.SX32 R5, R20, R3.reuse, 0x2, P6 ;  /* 0x0000000314057211 */ /* 0x080fe400030f16ff */
[CC--:B------:R-:W-:Y:S01]  /*cc90*/  LEA R12, P6, R13.reuse, R2.reuse, 0x2 ;  /* 0x000000020d0c7211 */ /* 0x0c0fe200078c10ff */
[----:B------:R-:W2:Y:S01]  /*cca0*/  LDS.128 R20, [R36] ;  /* 0x0000000024147984 */ /* 0x000ea20000000c00 */
[C---:B-1----:R-:W-:Y:S02]  /*ccb0*/  IADD3 R19, R13.reuse, c[0x0][0x198], RZ ;  /* 0x000066000d137a10 */ /* 0x042fe40007ffe0ff */
[----:B------:R-:W-:Y:S02]  /*ccc0*/  LEA.HI.X.SX32 R13, R13, R3, 0x2, P6 ;  /* 0x000000030d0d7211 */ /* 0x000fe400030f16ff */
[----:B------:R-:W-:Y:S01]  /*ccd0*/  IADD3 R9, R0, 0x21, RZ ;  /* 0x0000002100097810 */ /* 0x000fe20007ffe0ff */
[----:B------:R1:W-:Y:S01]  /*cce0*/  @P5 STG.E [R4.64], R15 ;  /* 0x0000000f04005986 */ /* 0x0003e2000c101904 */
[----:B------:R-:W-:-:S02]  /*ccf0*/  LEA R8, P6, R19, R2, 0x2 ;  /* 0x0000000213087211 */ /* 0x000fc400078c10ff */
[----:B------:R-:W-:Y:S01]  /*cd00*/  IADD3 R25, R19, c[0x0][0x198], RZ ;  /* 0x0000660013197a10 */ /* 0x000fe20007ffe0ff */
[----:B------:R-:W-:Y:S01]  /*cd10*/  @P1 STG.E [R12.64], R10 ;  /* 0x0000000a0c001986 */ /* 0x000fe2000c101904 */
[----:B------:R-:W-:Y:S02]  /*cd20*/  ISETP.LT.AND P1, PT, R9, c[0x0][0x17c], !P0 ;  /* 0x00005f0009007a0c */ /* 0x000fe40004721270 */
[----:B------:R-:W-:Y:S01]  /*cd30*/  IADD3 R18, R0, 0x20, RZ ;  /* 0x0000002000127810 */ /* 0x000fe20007ffe0ff */
[----:B------:R-:W-:Y:S01]  /*cd40*/  LDS.128 R36, [R36+0x800] ;  /* 0x0008000024247984 */ /* 0x000fe20000000c00 */
[----:B------:R-:W-:Y:S02]  /*cd50*/  LEA.HI.X.SX32 R9, R19, R3, 0x2, P6 ;  /* 0x0000000313097211 */ /* 0x000fe400030f16ff */
[C---:B------:R-:W-:Y:S02]  /*cd60*/  LEA R24, P6, R25.reuse, R2, 0x2 ;  /* 0x0000000219187211 */ /* 0x040fe400078c10ff */
[----:B-1----:R-:W-:-:S02]  /*cd70*/  IADD3 R15, R25, c[0x0][0x198], RZ ;  /* 0x00006600190f7a10 */ /* 0x002fc40007ffe0ff */
[----:B------:R-:W-:Y:S02]  /*cd80*/  ISETP.LT.AND P5, PT, R18, c[0x0][0x17c], !P0 ;  /* 0x00005f0012007a0c */ /* 0x000fe400047a1270 */
[----:B------:R-:W-:Y:S01]  /*cd90*/  LEA.HI.X.SX32 R25, R25, R3, 0x2, P6 ;  /* 0x0000000319197211 */ /* 0x000fe200030f16ff */
[----:B------:R-:W1:Y:S01]  /*cda0*/  LDS.128 R16, [R42] ;  /* 0x000000002a107984 */ /* 0x000e620000000c00 */
[C---:B------:R-:W-:Y:S02]  /*cdb0*/  IADD3 R5, R0.reuse, 0x23, RZ ;  /* 0x0000002300057810 */ /* 0x040fe40007ffe0ff */
[C---:B------:R-:W-:Y:S01]  /*cdc0*/  LEA R4, P6, R15.reuse, R2, 0x2 ;  /* 0x000000020f047211 */ /* 0x040fe200078c10ff */
[----:B------:R3:W-:Y:S01]  /*cdd0*/  @P4 STG.E [R8.64], R11 ;  /* 0x0000000b08004986 */ /* 0x0007e2000c101904 */
[----:B------:R-:W-:Y:S02]  /*cde0*/  IADD3 R27, R15, c[0x0][0x198], RZ ;  /* 0x000066000f1b7a10 */ /* 0x000fe40007ffe0ff */
[----:B------:R-:W-:Y:S01]  /*cdf0*/  IADD3 R14, R0, 0x22, RZ ;  /* 0x00000022000e7810 */ /* 0x000fe20007ffe0ff */
[----:B------:R4:W-:Y:S01]  /*ce00*/  @P2 STG.E [R24.64], R6 ;  /* 0x0000000618002986 */ /* 0x0009e2000c101904 */
[----:B------:R-:W-:-:S02]  /*ce10*/  ISETP.LT.AND P2, PT, R5, c[0x0][0x17c], !P0 ;  /* 0x00005f0005007a0c */ /* 0x000fc40004741270 */
[-C--:B------:R-:W-:Y:S02]  /*ce20*/  LEA.HI.X.SX32 R5, R15, R3.reuse, 0x2, P6 ;  /* 0x000000030f057211 */ /* 0x080fe400030f16ff */
[C---:B------:R-:W-:Y:S02]  /*ce30*/  LEA R26, P6, R27.reuse, R2, 0x2 ;  /* 0x000000021b1a7211 */ /* 0x040fe400078c10ff */
[C---:B---3--:R-:W-:Y:S02]  /*ce40*/  IADD3 R8, R27.reuse, c[0x0][0x198], RZ ;  /* 0x000066001b087a10 */ /* 0x048fe40007ffe0ff */
[----:B------:R-:W-:Y:S02]  /*ce50*/  ISETP.LT.AND P4, PT, R14, c[0x0][0x17c], !P0 ;  /* 0x00005f000e007a0c */ /* 0x000fe40004781270 */
[----:B------:R-:W3:Y:S01]  /*ce60*/  LDS.128 R12, [R41] ;  /* 0x00000000290c7984 */ /* 0x000ee20000000c00 */
[----:B------:R-:W-:Y:S02]  /*ce70*/  IADD3 R10, R0, 0x24, RZ ;  /* 0x00000024000a7810 */ /* 0x000fe40007ffe0ff */
[----:B------:R-:W-:-:S02]  /*ce80*/  LEA.HI.X.SX32 R27, R27, R3, 0x2, P6 ;  /* 0x000000031b1b7211 */ /* 0x000fc400030f16ff */
[-C--:B----4-:R-:W-:Y:S01]  /*ce90*/  LEA R24, P6, R8, R2.reuse, 0x2 ;  /* 0x0000000208187211 */ /* 0x090fe200078c10ff */
[----:B------:R4:W-:Y:S01]  /*cea0*/  @P3 STG.E [R4.64], R7 ;  /* 0x0000000704003986 */ /* 0x0009e2000c101904 */
[----:B------:R-:W-:Y:S02]  /*ceb0*/  ISETP.LT.AND P3, PT, R10, c[0x0][0x17c], !P0 ;  /* 0x00005f000a007a0c */ /* 0x000fe40004761270 */
[C---:B------:R-:W-:Y:S02]  /*cec0*/  IADD3 R29, R8.reuse, c[0x0][0x198], RZ ;  /* 0x00006600081d7a10 */ /* 0x040fe40007ffe0ff */
[----:B------:R-:W-:Y:S02]  /*ced0*/  LEA.HI.X.SX32 R25, R8, R3, 0x2, P6 ;  /* 0x0000000308197211 */ /* 0x000fe400030f16ff */
[----:B------:R-:W5:Y:S01]  /*cee0*/  LDS.128 R8, [R40] ;  /* 0x0000000028087984 */ /* 0x000f620000000c00 */
[----:B------:R-:W-:Y:S02]  /*cef0*/  IADD3 R6, R0, 0x25, RZ ;  /* 0x0000002500067810 */ /* 0x000fe40007ffe0ff */
[----:B------:R-:W-:Y:S01]  /*cf00*/  LEA R28, P6, R29, R2, 0x2 ;  /* 0x000000021d1c7211 */ /* 0x000fe200078c10ff */
[----:B--2---:R2:W-:Y:S01]  /*cf10*/  @P5 STG.E [R26.64], R20 ;  /* 0x000000141a005986 */ /* 0x0045e2000c101904 */
[----:B------:R-:W-:-:S02]  /*cf20*/  ISETP.LT.AND P5, PT, R6, c[0x0][0x17c], !P0 ;  /* 0x00005f0006007a0c */ /* 0x000fc400047a1270 */
[----:B------:R-:W-:Y:S02]  /*cf30*/  IADD3 R6, R0, 0x26, RZ ;  /* 0x0000002600067810 */ /* 0x000fe40007ffe0ff */
[C---:B----4-:R-:W-:Y:S01]  /*cf40*/  IADD3 R5, R29.reuse, c[0x0][0x198], RZ ;  /* 0x000066001d057a10 */ /* 0x050fe20007ffe0ff */
[----:B------:R-:W-:Y:S01]  /*cf50*/  @P1 STG.E [R24.64], R21 ;  /* 0x0000001518001986 */ /* 0x000fe2000c101904 */
[----:B------:R-:W-:Y:S02]  /*cf60*/  LEA.HI.X.SX32 R29, R29, R3, 0x2, P6 ;  /* 0x000000031d1d7211 */ /* 0x000fe400030f16ff */
[----:B------:R-:W-:Y:S02]  /*cf70*/  ISETP.LT.AND P1, PT, R6, c[0x0][0x17c], !P0 ;  /* 0x00005f0006007a0c */ /* 0x000fe40004721270 */
[C---:B------:R-:W-:Y:S02]  /*cf80*/  IADD3 R6, R5.reuse, c[0x0][0x198], RZ ;  /* 0x0000660005067a10 */ /* 0x040fe40007ffe0ff */
[----:B--2---:R-:W-:-:S02]  /*cf90*/  LEA R26, P6, R5, R2, 0x2 ;  /* 0x00000002051a7211 */ /* 0x004fc400078c10ff */
[----:B------:R-:W-:Y:S02]  /*cfa0*/  IADD3 R4, R0, 0x27, RZ ;  /* 0x0000002700047810 */ /* 0x000fe40007ffe0ff */
[----:B------:R-:W-:Y:S02]  /*cfb0*/  LEA.HI.X.SX32 R27, R5, R3, 0x2, P6 ;  /* 0x00000003051b7211 */ /* 0x000fe400030f16ff */
[C---:B------:R-:W-:Y:S01]  /*cfc0*/  LEA R30, P6, R6.reuse, R2, 0x2 ;  /* 0x00000002061e7211 */ /* 0x040fe200078c10ff */
[----:B-1----:R1:W-:Y:S01]  /*cfd0*/  @P4 STG.E [R28.64], R16 ;  /* 0x000000101c004986 */ /* 0x0023e2000c101904 */
[----:B------:R-:W-:Y:S02]  /*cfe0*/  IADD3 R5, R6, c[0x0][0x198], RZ ;  /* 0x0000660006057a10 */ /* 0x000fe40007ffe0ff */
[----:B------:R-:W-:Y:S02]  /*cff0*/  ISETP.LT.AND P4, PT, R4, c[0x0][0x17c], !P0 ;  /* 0x00005f0004007a0c */ /* 0x000fe40004781270 */
[----:B------:R-:W-:-:S02]  /*d000*/  IADD3 R4, R0, 0x28, RZ ;  /* 0x0000002800047810 */ /* 0x000fc40007ffe0ff */
[-C--:B------:R-:W-:Y:S02]  /*d010*/  LEA.HI.X.SX32 R31, R6, R3.reuse, 0x2, P6 ;  /* 0x00000003061f7211 */ /* 0x080fe400030f16ff */
[CC--:B------:R-:W-:Y:S01]  /*d020*/  LEA R20, P6, R5.reuse, R2.reuse, 0x2 ;  /* 0x0000000205147211 */ /* 0x0c0fe200078c10ff */
[----:B------:R2:W-:Y:S01]  /*d030*/  @P2 STG.E [R26.64], R17 ;  /* 0x000000111a002986 */ /* 0x0005e2000c101904 */
[C---:B-1----:R-:W-:Y:S02]  /*d040*/  IADD3 R29, R5.reuse, c[0x0][0x198], RZ ;  /* 0x00006600051d7a10 */ /* 0x042fe40007ffe0ff */
[----:B------:R-:W-:Y:S02]  /*d050*/  ISETP.LT.AND P2, PT, R4, c[0x0][0x17c], !P0 ;  /* 0x00005f0004007a0c */ /* 0x000fe40004741270 */
[----:B------:R-:W-:Y:S02]  /*d060*/  LEA.HI.X.SX32 R21, R5, R3, 0x2, P6 ;  /* 0x0000000305157211 */ /* 0x000fe400030f16ff */
[C---:B------:R-:W-:Y:S01]  /*d070*/  IADD3 R32, R29.reuse, c[0x0][0x198], RZ ;  /* 0x000066001d207a10 */ /* 0x040fe20007ffe0ff */
[----:B------:R-:W1:Y:S01]  /*d080*/  LDS.128 R4, [R42+0x800] ;  /* 0x000800002a047984 */ /* 0x000e620000000c00 */
[----:B------:R-:W-:-:S02]  /*d090*/  LEA R28, P6, R29, R2, 0x2 ;  /* 0x000000021d1c7211 */ /* 0x000fc400078c10ff */
[C---:B------:R-:W-:Y:S01]  /*d0a0*/  IADD3 R25, R0.reuse, 0x29, RZ ;  /* 0x0000002900197810 */ /* 0x040fe20007ffe0ff */
[----:B---3--:R3:W-:Y:S01]  /*d0b0*/  @P3 STG.E [R30.64], R12 ;  /* 0x0000000c1e003986 */ /* 0x0087e2000c101904 */
[----:B------:R-:W-:Y:S02]  /*d0c0*/  IADD3 R24, R0, 0x2a, RZ ;  /* 0x0000002a00187810 */ /* 0x000fe40007ffe0ff */
[C---:B------:R-:W-:Y:S02]  /*d0d0*/  LEA R16, P3, R32.reuse, R2, 0x2 ;  /* 0x0000000220107211 */ /* 0x040fe400078610ff */
[-C--:B------:R-:W-:Y:S01]  /*d0e0*/  LEA.HI.X.SX32 R29, R29, R3.reuse, 0x2, P6 ;  /* 0x000000031d1d7211 */ /* 0x080fe200030f16ff */
[----:B------:R4:W-:Y:S01]  /*d0f0*/  @P5 STG.E [R20.64], R13 ;  /* 0x0000000d14005986 */ /* 0x0009e2000c101904 */
[----:B--2---:R-:W-:Y:S02]  /*d100*/  LEA.HI.X.SX32 R17, R32, R3, 0x2, P3 ;  /* 0x0000000320117211 */ /* 0x004fe400018f16ff */
[----:B------:R-:W-:-:S02]  /*d110*/  ISETP.LT.AND P5, PT, R25, c[0x0][0x17c], !P0 ;  /* 0x00005f0019007a0c */ /* 0x000fc400047a1270 */
[----:B---3--:R-:W-:Y:S01]  /*d120*/  IADD3 R12, R32, c[0x0][0x198], RZ ;  /* 0x00006600200c7a10 */ /* 0x008fe20007ffe0ff */
[----:B-----5:R-:W-:Y:S01]  /*d130*/  @P1 STG.E [R28.64], R8 ;  /* 0x000000081c001986 */ /* 0x020fe2000c101904 */
[----:B------:R-:W-:Y:S02]  /*d140*/  ISETP.LT.AND P3, PT, R24, c[0x0][0x17c], !P0 ;  /* 0x00005f0018007a0c */ /* 0x000fe40004761270 */
[C---:B------:R-:W-:Y:S01]  /*d150*/  LEA R32, P1, R12.reuse, R2, 0x2 ;  /* 0x000000020c207211 */ /* 0x040fe200078210ff */
[----:B------:R-:W2:Y:S01]  /*d160*/  LDS.128 R24, [R41+0x800] ;  /* 0x0008000029187984 */ /* 0x000ea20000000c00 */
[----:B------:R-:W-:Y:S02]  /*d170*/  IADD3 R31, R12, c[0x0][0x198], RZ ;  /* 0x000066000c1f7a10 */ /* 0x000fe40007ffe0ff */
[C---:B------:R-:W-:Y:S02]  /*d180*/  IADD3 R30, R0.reuse, 0x2b, RZ ;  /* 0x0000002b001e7810 */ /* 0x040fe40007ffe0ff */
[----:B----4-:R-:W-:-:S02]  /*d190*/  IADD3 R13, R0, 0x2c, RZ ;  /* 0x0000002c000d7810 */ /* 0x010fc40007ffe0ff */
[-C--:B------:R-:W-:Y:S02]  /*d1a0*/  LEA.HI.X.SX32 R33, R12, R3.reuse, 0x2, P1 ;  /* 0x000000030c217211 */ /* 0x080fe400008f16ff */
[----:B------:R-:W-:Y:S01]  /*d1b0*/  LEA R12, P6, R31, R2, 0x2 ;  /* 0x000000021f0c7211 */ /* 0x000fe200078c10ff */
[----:B------:R3:W-:Y:S01]  /*d1c0*/  @P4 STG.E [R16.64], R9 ;  /* 0x0000000910004986 */ /* 0x0007e2000c101904 */
[----:B------:R-:W-:Y:S02]  /*d1d0*/  ISETP.LT.AND P1, PT, R13, c[0x0][0x17c], !P0 ;  /* 0x00005f000d007a0c */ /* 0x000fe40004721270 */
[----:B------:R-:W-:Y:S02]  /*d1e0*/  ISETP.LT.AND P4, PT, R30, c[0x0][0x17c], !P0 ;  /* 0x00005f001e007a0c */ /* 0x000fe40004781270 */
[C---:B------:R-:W-:Y:S02]  /*d1f0*/  IADD3 R21, R31.reuse, c[0x0][0x198], RZ ;  /* 0x000066001f157a10 */ /* 0x040fe40007ffe0ff */
[----:B------:R-:W-:-:S02]  /*d200*/  LEA.HI.X.SX32 R13, R31, R3, 0x2, P6 ;  /* 0x000000031f0d7211 */ /* 0x000fc400030f16ff */
[----:B------:R-:W4:Y:S01]  /*d210*/  LDS.128 R28, [R40+0x800] ;  /* 0x00080000281c7984 */ /* 0x000f220000000c00 */
[C---:B------:R-:W-:Y:S02]  /*d220*/  IADD3 R34, R21.reuse, c[0x0][0x198], RZ ;  /* 0x0000660015227a10 */ /* 0x040fe40007ffe0ff */
[----:B---3--:R-:W-:Y:S01]  /*d230*/  IADD3 R17, R0, 0x2d, RZ ;  /* 0x0000002d00117810 */ /* 0x008fe20007ffe0ff */
[----:B------:R3:W-:Y:S01]  /*d240*/  @P2 STG.E [R32.64], R36 ;  /* 0x0000002420002986 */ /* 0x0007e2000c101904 */
[CC--:B------:R-:W-:Y:S02]  /*d250*/  LEA R8, P2, R21.reuse, R2.reuse, 0x2 ;  /* 0x0000000215087211 */ /* 0x0c0fe400078410ff */
[----:B------:R-:W-:Y:S01]  /*d260*/  LEA R16, P6, R34, R2, 0x2 ;  /* 0x0000000222107211 */ /* 0x000fe200078c10ff */
[----:B------:R5:W-:Y:S01]  /*d270*/  @P5 STG.E [R12.64], R37 ;  /* 0x000000250c005986 */ /* 0x000be2000c101904 */
[----:B------:R-:W-:Y:S02]  /*d280*/  LEA.HI.X.SX32 R9, R21, R3, 0x2, P2 ;  /* 0x0000000315097211 */ /* 0x000fe400010f16ff */
[----:B------:R-:W-:-:S02]  /*d290*/  ISETP.LT.AND P5, PT, R17, c[0x0][0x17c], !P0 ;  /* 0x00005f0011007a0c */ /* 0x000fc400047a1270 */
[C---:B------:R-:W-:Y:S02]  /*d2a0*/  LEA.HI.X.SX32 R17, R34.reuse, R3, 0x2, P6 ;  /* 0x0000000322117211 */ /* 0x040fe400030f16ff */
[----:B------:R-:W-:Y:S01]  /*d2b0*/  IADD3 R34, R34, c[0x0][0x198], RZ ;  /* 0x0000660022227a10 */ /* 0x000fe20007ffe0ff */
[----:B-1----:R1:W-:Y:S01]  /*d2c0*/  @P3 STG.E [R8.64], R4 ;  /* 0x0000000408003986 */ /* 0x0023e2000c101904 */
[----:B------:R-:W-:Y:S02]  /*d2d0*/  IADD3 R20, R0, 0x2e, RZ ;  /* 0x0000002e00147810 */ /* 0x000fe40007ffe0ff */
[C---:B---3--:R-:W-:Y:S02]  /*d2e0*/  IADD3 R33, R34.reuse, c[0x0][0x198], RZ ;  /* 0x0000660022217a10 */ /* 0x048fe40007ffe0ff */
[----:B-----5:R-:W-:Y:S02]  /*d2f0*/  LEA R12, P3, R34, R2, 0x2 ;  /* 0x00000002220c7211 */ /* 0x020fe400078610ff */
[----:B------:R-:W-:-:S02]  /*d300*/  ISETP.LT.AND P2, PT, R20, c[0x0][0x17c], !P0 ;  /* 0x00005f0014007a0c */ /* 0x000fc40004741270 */
[----:B------:R-:W-:Y:S02]  /*d310*/  LEA.HI.X.SX32 R13, R34, R3, 0x2, P3 ;  /* 0x00000003220d7211 */ /* 0x000fe400018f16ff */
[C---:B------:R-:W-:Y:S02]  /*d320*/  IADD3 R34, R33.reuse, c[0x0][0x198], RZ ;  /* 0x0000660021227a10 */ /* 0x040fe40007ffe0ff */
[----:B------:R-:W-:Y:S01]  /*d330*/  IADD3 R21, R0, 0x2f, RZ ;  /* 0x0000002f00157810 */ /* 0x000fe20007ffe0ff */
[----:B------:R3:W-:Y:S01]  /*d340*/  @P4 STG.E [R16.64], R5 ;  /* 0x0000000510004986 */ /* 0x0007e2000c101904 */
[-C--:B------:R-:W-:Y:S02]  /*d350*/  LEA R20, P6, R33, R2.reuse, 0x2 ;  /* 0x0000000221147211 */ /* 0x080fe400078c10ff */
[----:B------:R-:W-:Y:S01]  /*d360*/  ISETP.LT.AND P4, PT, R21, c[0x0][0x17c], !P0 ;  /* 0x00005f0015007a0c */ /* 0x000fe20004781270 */
[----:B--2---:R2:W-:Y:S01]  /*d370*/  @P1 STG.E [R12.64], R24 ;  /* 0x000000180c001986 */ /* 0x0045e2000c101904 */
[----:B-1----:R-:W-:-:S02]  /*d380*/  LEA R4, P1, R34, R2, 0x2 ;  /* 0x0000000222047211 */ /* 0x002fc400078210ff */
[----:B------:R-:W-:Y:S02]  /*d390*/  LEA.HI.X.SX32 R21, R33, R3, 0x2, P6 ;  /* 0x0000000321157211 */ /* 0x000fe400030f16ff */
[----:B------:R-:W-:Y:S02]  /*d3a0*/  IADD3 R32, R0, 0x30, RZ ;  /* 0x0000003000207810 */ /* 0x000fe40007ffe0ff */
[----:B---3--:R-:W-:Y:S02]  /*d3b0*/  IADD3 R17, R34, c[0x0][0x198], RZ ;  /* 0x0000660022117a10 */ /* 0x008fe40007ffe0ff */
[----:B------:R-:W-:Y:S02]  /*d3c0*/  IADD3 R9, R0, 0x31, RZ ;  /* 0x0000003100097810 */ /* 0x000fe40007ffe0ff */
[C---:B--2---:R-:W-:Y:S02]  /*d3d0*/  IADD3 R13, R17.reuse, c[0x0][0x198], RZ ;  /* 0x00006600110d7a10 */ /* 0x044fe40007ffe0ff */
[----:B------:R-:W-:-:S02]  /*d3e0*/  LEA R8, P6, R17, R2, 0x2 ;  /* 0x0000000211087211 */ /* 0x000fc400078c10ff */
[-C--:B------:R-:W-:Y:S01]  /*d3f0*/  LEA.HI.X.SX32 R5, R34, R3.reuse, 0x2, P1 ;  /* 0x0000000322057211 */ /* 0x080fe200008f16ff */
[----:B------:R1:W-:Y:S01]  /*d400*/  @P5 STG.E [R20.64], R25 ;  /* 0x0000001914005986 */ /* 0x0003e2000c101904 */
[----:B------:R-:W-:Y:S02]  /*d410*/  ISETP.LT.AND P3, PT, R32, c[0x0][0x17c], !P0 ;  /* 0x00005f0020007a0c */ /* 0x000fe40004761270 */
[----:B------:R-:W-:Y:S02]  /*d420*/  IADD3 R16, R0, 0x32, RZ ;  /* 0x0000003200107810 */ /* 0x000fe40007ffe0ff */
[----:B------:R-:W-:Y:S01]  /*d430*/  ISETP.LT.AND P5, PT, R9, c[0x0][0x17c], !P0 ;  /* 0x00005f0009007a0c */ /* 0x000fe200047a1270 */
[----:B----4-:R2:W-:Y:S01]  /*d440*/  @P2 STG.E [R4.64], R28 ;  /* 0x0000001c04002986 */ /* 0x0105e2000c101904 */
[----:B------:R-:W-:Y:S02]  /*d450*/  LEA.HI.X.SX32 R9, R17, R3, 0x2, P6 ;  /* 0x0000000311097211 */ /* 0x000fe400030f16ff */
[----:B------:R-:W-:-:S02]  /*d460*/  ISETP.LT.AND P1, PT, R16, c[0x0][0x17c], !P0 ;  /* 0x00005f0010007a0c */ /* 0x000fc40004721270 */
[C---:B-1----:R-:W-:Y:S02]  /*d470*/  IADD3 R21, R13.reuse, c[0x0][0x198], RZ ;  /* 0x000066000d157a10 */ /* 0x042fe40007ffe0ff */
[-C--:B------:R-:W-:Y:S02]  /*d480*/  LEA R12, P2, R13, R2.reuse, 0x2 ;  /* 0x000000020d0c7211 */ /* 0x080fe400078410ff */
[----:B------:R-:W-:Y:S02]  /*d490*/  IADD3 R17, R0, 0x33, RZ ;  /* 0x0000003300117810 */ /* 0x000fe40007ffe0ff */
[C---:B------:R-:W-:Y:S01]  /*d4a0*/  LEA R16, P6, R21.reuse, R2, 0x2 ;  /* 0x0000000215107211 */ /* 0x040fe200078c10ff */
[----:B------:R1:W-:Y:S01]  /*d4b0*/  @P4 STG.E [R8.64], R29 ;  /* 0x0000001d08004986 */ /* 0x0003e2000c101904 */
[----:B------:R-:W-:Y:S02]  /*d4c0*/  IADD3 R24, R21, c[0x0][0x198], RZ ;  /* 0x0000660015187a10 */ /* 0x000fe40007ffe0ff */
[----:B------:R-:W-:-:S02]  /*d4d0*/  LEA.HI.X.SX32 R13, R13, R3, 0x2, P2 ;  /* 0x000000030d0d7211 */ /* 0x000fc400010f16ff */
[----:B------:R-:W-:Y:S02]  /*d4e0*/  ISETP.LT.AND P4, PT, R17, c[0x0][0x17c], !P0 ;  /* 0x00005f0011007a0c */ /* 0x000fe40004781270 */
[----:B------:R-:W-:Y:S02]  /*d4f0*/  LEA.HI.X.SX32 R17, R21, R3, 0x2, P6 ;  /* 0x0000000315117211 */ /* 0x000fe400030f16ff */
[C---:B------:R-:W-:Y:S01]  /*d500*/  IADD3 R21, R24.reuse, c[0x0][0x198], RZ ;  /* 0x0000660018157a10 */ /* 0x040fe20007ffe0ff */
[----:B------:R3:W-:Y:S01]  /*d510*/  @P3 STG.E [R12.64], R22 ;  /* 0x000000160c003986 */ /* 0x0007e2000c101904 */
[-C--:B--2---:R-:W-:Y:S02]  /*d520*/  LEA R4, P3, R24, R2.reuse, 0x2 ;  /* 0x0000000218047211 */ /* 0x084fe400078610ff */
[C---:B-1----:R-:W-:Y:S02]  /*d530*/  IADD3 R9, R0.reuse, 0x35, RZ ;  /* 0x0000003500097810 */ /* 0x042fe40007ffe0ff */
[----:B------:R-:W-:Y:S01]  /*d540*/  LEA R8, P6, R21, R2, 0x2 ;  /* 0x0000000215087211 */ /* 0x000fe200078c10ff */
[----:B------:R1:W-:Y:S01]  /*d550*/  @P5 STG.E [R16.64], R23 ;  /* 0x0000001710005986 */ /* 0x0003e2000c101904 */
[----:B------:R-:W-:-:S02]  /*d560*/  IADD3 R20, R0, 0x34, RZ ;  /* 0x0000003400147810 */ /* 0x000fc40007ffe0ff */
[----:B------:R-:W-:Y:S02]  /*d570*/  ISETP.LT.AND P5, PT, R9, c[0x0][0x17c], !P0 ;  /* 0x00005f0009007a0c */ /* 0x000fe400047a1270 */
[-C--:B------:R-:W-:Y:S02]  /*d580*/  LEA.HI.X.SX32 R5, R24, R3.reuse, 0x2, P3 ;  /* 0x0000000318057211 */ /* 0x080fe400018f16ff */
[C---:B------:R-:W-:Y:S02]  /*d590*/  LEA.HI.X.SX32 R9, R21.reuse, R3, 0x2, P6 ;  /* 0x0000000315097211 */ /* 0x040fe400030f16ff */
[----:B------:R-:W-:Y:S02]  /*d5a0*/  IADD3 R21, R21, c[0x0][0x198], RZ ;  /* 0x0000660015157a10 */ /* 0x000fe40007ffe0ff */
[----:B------:R-:W-:Y:S01]  /*d5b0*/  ISETP.LT.AND P2, PT, R20, c[0x0][0x17c], !P0 ;  /* 0x00005f0014007a0c */ /* 0x000fe20004741270 */
[----:B------:R-:W-:Y:S01]  /*d5c0*/  @P1 STG.E [R4.64], R18 ;  /* 0x0000001204001986 */ /* 0x000fe2000c101904 */
[----:B---3--:R-:W-:-:S02]  /*d5d0*/  IADD3 R22, R21, c[0x0][0x198], RZ ;  /* 0x0000660015167a10 */ /* 0x008fc40007ffe0ff */
[CC--:B------:R-:W-:Y:S02]  /*d5e0*/  LEA R12, P1, R21.reuse, R2.reuse, 0x2 ;  /* 0x00000002150c7211 */ /* 0x0c0fe400078210ff */
[----:B-1----:R-:W-:Y:S02]  /*d5f0*/  IADD3 R17, R0, 0x37, RZ ;  /* 0x0000003700117810 */ /* 0x002fe40007ffe0ff */
[----:B------:R-:W-:Y:S01]  /*d600*/  LEA R16, P6, R22, R2, 0x2 ;  /* 0x0000000216107211 */ /* 0x000fe200078c10ff */
[----:B------:R1:W-:Y:S01]  /*d610*/  @P4 STG.E [R8.64], R19 ;  /* 0x0000001308004986 */ /* 0x0003e2000c101904 */
[----:B------:R-:W-:Y:S02]  /*d620*/  LEA.HI.X.SX32 R13, R21, R3, 0x2, P1 ;  /* 0x00000003150d7211 */ /* 0x000fe400008f16ff */
[----:B------:R-:W-:Y:S02]  /*d630*/  IADD3 R20, R0, 0x36, RZ ;  /* 0x0000003600147810 */ /* 0x000fe40007ffe0ff */
[----:B------:R-:W-:-:S02]  /*d640*/  IADD3 R21, R22, c[0x0][0x198], RZ ;  /* 0x0000660016157a10 */ /* 0x000fc40007ffe0ff */
[----:B------:R-:W-:Y:S02]  /*d650*/  ISETP.LT.AND P4, PT, R17, c[0x0][0x17c], !P0 ;  /* 0x00005f0011007a0c */ /* 0x000fe40004781270 */
[----:B------:R-:W-:Y:S01]  /*d660*/  LEA.HI.X.SX32 R17, R22, R3, 0x2, P6 ;  /* 0x0000000316117211 */ /* 0x000fe200030f16ff */
[----:B------:R-:W-:Y:S01]  /*d670*/  @P2 STG.E [R12.64], R14 ;  /* 0x0000000e0c002986 */ /* 0x000fe2000c101904 */
[----:B------:R-:W-:Y:S02]  /*d680*/  ISETP.LT.AND P3, PT, R20, c[0x0][0x17c], !P0 ;  /* 0x00005f0014007a0c */ /* 0x000fe40004761270 */
[C---:B-1----:R-:W-:Y:S01]  /*d690*/  IADD3 R19, R21.reuse, c[0x0][0x198], RZ ;  /* 0x0000660015137a10 */ /* 0x042fe20007ffe0ff */
[----:B------:R1:W-:Y:S01]  /*d6a0*/  @P5 STG.E [R16.64], R15 ;  /* 0x0000000f10005986 */ /* 0x0003e2000c101904 */
[----:B------:R-:W-:Y:S02]  /*d6b0*/  LEA R4, P2, R21, R2, 0x2 ;  /* 0x0000000215047211 */ /* 0x000fe400078410ff */
[----:B------:R-:W-:-:S02]  /*d6c0*/  IADD3 R9, R0, 0x39, RZ ;  /* 0x0000003900097810 */ /* 0x000fc40007ffe0ff */
[----:B------:R-:W-:Y:S02]  /*d6d0*/  LEA R8, P5, R19, R2, 0x2 ;  /* 0x0000000213087211 */ /* 0x000fe400078a10ff */
[----:B------:R-:W-:Y:S02]  /*d6e0*/  IADD3 R20, R0, 0x38, RZ ;  /* 0x0000003800147810 */ /* 0x000fe40007ffe0ff */
[-C--:B------:R-:W-:Y:S02]  /*d6f0*/  LEA.HI.X.SX32 R5, R21, R3.reuse, 0x2, P2 ;  /* 0x0000000315057211 */ /* 0x080fe400010f16ff */
[----:B------:R-:W-:Y:S02]  /*d700*/  ISETP.LT.AND P2, PT, R9, c[0x0][0x17c], !P0 ;  /* 0x00005f0009007a0c */ /* 0x000fe40004741270 */
[C---:B------:R-:W-:Y:S02]  /*d710*/  LEA.HI.X.SX32 R9, R19.reuse, R3, 0x2, P5 ;  /* 0x0000000313097211 */ /* 0x040fe400028f16ff */
[----:B------:R-:W-:-:S02]  /*d720*/  IADD3 R19, R19, c[0x0][0x198], RZ ;  /* 0x0000660013137a10 */ /* 0x000fc40007ffe0ff */
[----:B------:R-:W-:Y:S01]  /*d730*/  ISETP.LT.AND P1, PT, R20, c[0x0][0x17c], !P0 ;  /* 0x00005f0014007a0c */ /* 0x000fe20004721270 */
[----:B------:R2:W-:Y:S01]  /*d740*/  @P3 STG.E [R4.64], R10 ;  /* 0x0000000a04003986 */ /* 0x0005e2000c101904 */
[----:B------:R-:W-:Y:S02]  /*d750*/  IADD3 R18, R0, 0x3a, RZ ;  /* 0x0000003a00127810 */ /* 0x000fe40007ffe0ff */
[C---:B-1----:R-:W-:Y:S02]  /*d760*/  IADD3 R17, R19.reuse, c[0x0][0x198], RZ ;  /* 0x0000660013117a10 */ /* 0x042fe40007ffe0ff */
[----:B------:R-:W-:Y:S02]  /*d770*/  LEA R12, P3, R19, R2, 0x2 ;  /* 0x00000002130c7211 */ /* 0x000fe400078610ff */
[----:B------:R-:W-:Y:S02]  /*d780*/  ISETP.LT.AND P5, PT, R18, c[0x0][0x17c], !P0 ;  /* 0x00005f0012007a0c */ /* 0x000fe400047a1270 */
[----:B------:R-:W-:-:S02]  /*d790*/  IADD3 R15, R0, 0x3b, RZ ;  /* 0x0000003b000f7810 */ /* 0x000fc40007ffe0ff */
[C---:B------:R-:W-:Y:S02]  /*d7a0*/  LEA R14, P6, R17.reuse, R2, 0x2 ;  /* 0x00000002110e7211 */ /* 0x040fe400078c10ff */
[----:B------:R-:W-:Y:S01]  /*d7b0*/  IADD3 R18, R17, c[0x0][0x198], RZ ;  /* 0x0000660011127a10 */ /* 0x000fe20007ffe0ff */
[----:B------:R1:W-:Y:S01]  /*d7c0*/  @P4 STG.E [R8.64], R11 ;  /* 0x0000000b08004986 */ /* 0x0003e2000c101904 */
[-C--:B------:R-:W-:Y:S02]  /*d7d0*/  LEA.HI.X.SX32 R13, R19, R3.reuse, 0x2, P3 ;  /* 0x00000003130d7211 */ /* 0x080fe400018f16ff */
[----:B------:R-:W-:Y:S02]  /*d7e0*/  ISETP.LT.AND P4, PT, R15, c[0x0][0x17c], !P0 ;  /* 0x00005f000f007a0c */ /* 0x000fe40004781270 */
[----:B------:R-:W-:Y:S01]  /*d7f0*/  LEA.HI.X.SX32 R15, R17, R3, 0x2, P6 ;  /* 0x00000003110f7211 */ /* 0x000fe200030f16ff */
[----:B------:R3:W-:Y:S01]  /*d800*/  @P1 STG.E [R12.64], R38 ;  /* 0x000000260c001986 */ /* 0x0007e2000c101904 */
[----:B--2---:R-:W-:-:S02]  /*d810*/  IADD3 R5, R0, 0x3d, RZ ;  /* 0x0000003d00057810 */ /* 0x004fc40007ffe0ff */
[----:B------:R-:W-:Y:S02]  /*d820*/  IADD3 R16, R0, 0x3c, RZ ;  /* 0x0000003c00107810 */ /* 0x000fe40007ffe0ff */
[C---:B-1----:R-:W-:Y:S02]  /*d830*/  IADD3 R9, R18.reuse, c[0x0][0x198], RZ ;  /* 0x0000660012097a10 */ /* 0x042fe40007ffe0ff */
[----:B------:R-:W-:Y:S01]  /*d840*/  LEA R4, P1, R18, R2, 0x2 ;  /* 0x0000000212047211 */ /* 0x000fe200078210ff */
[----:B------:R1:W-:Y:S01]  /*d850*/  @P2 STG.E [R14.64], R39 ;  /* 0x000000270e002986 */ /* 0x0003e2000c101904 */
[----:B------:R-:W-:Y:S02]  /*d860*/  IADD3 R11, R9, c[0x0][0x198], RZ ;  /* 0x00006600090b7a10 */ /* 0x000fe40007ffe0ff */
[----:B------:R-:W-:Y:S02]  /*d870*/  ISETP.LT.AND P2, PT, R5, c[0x0][0x17c], !P0 ;  /* 0x00005f0005007a0c */ /* 0x000fe40004741270 */
[----:B------:R-:W-:-:S02]  /*d880*/  ISETP.LT.AND P3, PT, R16, c[0x0][0x17c], !P0 ;  /* 0x00005f0010007a0c */ /* 0x000fc40004761270 */
[-C--:B------:R-:W-:Y:S02]  /*d890*/  LEA R8, P6, R9, R2.reuse, 0x2 ;  /* 0x0000000209087211 */ /* 0x080fe400078c10ff */
[----:B------:R-:W-:Y:S02]  /*d8a0*/  LEA.HI.X.SX32 R5, R18, R3, 0x2, P1 ;  /* 0x0000000312057211 */ /* 0x000fe400008f16ff */
[C---:B------:R-:W-:Y:S02]  /*d8b0*/  IADD3 R16, R11.reuse, c[0x0][0x198], RZ ;  /* 0x000066000b107a10 */ /* 0x040fe40007ffe0ff */
[----:B------:R-:W-:Y:S02]  /*d8c0*/  LEA R10, P1, R11, R2, 0x2 ;  /* 0x000000020b0a7211 */ /* 0x000fe400078210ff */
[C---:B------:R-:W-:Y:S02]  /*d8d0*/  IADD3 R17, R0.reuse, 0x3e, RZ ;  /* 0x0000003e00117810 */ /* 0x040fe40007ffe0ff */
[----:B------:R-:W-:-:S02]  /*d8e0*/  IADD3 R0, R0, 0x3f, RZ ;  /* 0x0000003f00007810 */ /* 0x000fc40007ffe0ff */
[-C--:B------:R-:W-:Y:S02]  /*d8f0*/  LEA.HI.X.SX32 R9, R9, R3.reuse, 0x2, P6 ;  /* 0x0000000309097211 */ /* 0x080fe400030f16ff */
[C---:B---3--:R-:W-:Y:S02]  /*d900*/  LEA R12, P6, R16.reuse, R2, 0x2 ;  /* 0x00000002100c7211 */ /* 0x048fe400078c10ff */
[----:B------:R-:W-:Y:S02]  /*d910*/  LEA.HI.X.SX32 R11, R11, R3, 0x2, P1 ;  /* 0x000000030b0b7211 */ /* 0x000fe400008f16ff */
[----:B-1----:R-:W-:Y:S02]  /*d920*/  IADD3 R15, R16, c[0x0][0x198], RZ ;  /* 0x00006600100f7a10 */ /* 0x002fe40007ffe0ff */
[----:B------:R-:W-:Y:S02]  /*d930*/  ISETP.LT.AND P1, PT, R17, c[0x0][0x17c], !P0 ;  /* 0x00005f0011007a0c */ /* 0x000fe40004721270 */
[----:B------:R-:W-:-:S02]  /*d940*/  ISETP.LT.AND P0, PT, R0, c[0x0][0x17c], !P0 ;  /* 0x00005f0000007a0c */ /* 0x000fc40004701270 */
[-C--:B------:R-:W-:Y:S02]  /*d950*/  LEA.HI.X.SX32 R13, R16, R3.reuse, 0x2, P6 ;  /* 0x00000003100d7211 */ /* 0x080fe400030f16ff */
[C---:B------:R-:W-:Y:S02]  /*d960*/  LEA R14, P6, R15.reuse, R2, 0x2 ;  /* 0x000000020f0e7211 */ /* 0x040fe400078c10ff */
[C---:B------:R-:W-:Y:S01]  /*d970*/  IADD3 R16, R15.reuse, c[0x0][0x198], RZ ;  /* 0x000066000f107a10 */ /* 0x040fe20007ffe0ff */
[----:B------:R1:W-:Y:S01]  /*d980*/  @P5 STG.E [R4.64], R6 ;  /* 0x0000000604005986 */ /* 0x0003e2000c101904 */
[----:B------:R-:W-:-:S03]  /*d990*/  LEA.HI.X.SX32 R15, R15, R3, 0x2, P6 ;  /* 0x000000030f0f7211 */ /* 0x000fc600030f16ff */
[----:B------:R1:W-:Y:S01]  /*d9a0*/  @P4 STG.E [R8.64], R7 ;  /* 0x0000000708004986 */ /* 0x0003e2000c101904 */
[----:B------:R-:W-:-:S03]  /*d9b0*/  LEA R2, P6, R16, R2, 0x2 ;  /* 0x0000000210027211 */ /* 0x000fc600078c10ff */
[----:B------:R1:W-:Y:S04]  /*d9c0*/  @P3 STG.E [R10.64], R26 ;  /* 0x0000001a0a003986 */ /* 0x0003e8000c101904 */
[----:B------:R1:W-:Y:S01]  /*d9d0*/  @P2 STG.E [R12.64], R27 ;  /* 0x0000001b0c002986 */ /* 0x0003e2000c101904 */
[----:B------:R-:W-:-:S03]  /*d9e0*/  LEA.HI.X.SX32 R3, R16, R3, 0x2, P6 ;  /* 0x0000000310037211 */ /* 0x000fc600030f16ff */
[----:B------:R1:W-:Y:S01]  /*d9f0*/  @P1 STG.E [R14.64], R30 ;  /* 0x0000001e0e001986 */ /* 0x0003e2000c101904 */
[----:B------:R-:W-:Y:S05]  /*da00*/  @!P0 EXIT ;  /* 0x000000000000894d */ /* 0x000fea0003800000 */
[----:B------:R-:W-:Y:S01]  /*da10*/  STG.E [R2.64], R31 ;  /* 0x0000001f02007986 */ /* 0x000fe2000c101904 */
[----:B------:R-:W-:Y:S05]  /*da20*/  EXIT ;  /* 0x000000000000794d */ /* 0x000fea0003800000 */
.L_x_3:
[----:B------:R-:W-:-:S00]  /*da30*/  BRA `(.L_x_3) ;  /* 0xfffffff000007947 */ /* 0x000fc0000383ffff */
[----:B------:R-:W-:-:S00]  /*da40*/  NOP ;  /* 0x0000000000007918 */ /* 0x000fc00000000000 */
        /* <DEDUP_REMOVED lines=11> */
.L_x_4:


//--------------------- .nv.shared.matmul_kernel  --------------------------
	.section	.nv.shared.matmul_kernel,"aw",@nobits
	.sectionflags	@""
	.align	16
